def attn_fwd(
    Q,
    K,
    V,
    Out,
    Lse,
    sm_scale,
    stride_qz,
    stride_qh,
    stride_qm,
    stride_qk,
    stride_kz,
    stride_kh,
    stride_kn,
    stride_kk,
    stride_vz,
    stride_vh,
    stride_vn,
    stride_vk,
    stride_oz,
    stride_oh,
    stride_om,
    stride_ok,
    seqlen_q,
    seqlen_k,
    BLOCK_M: tl.constexpr,
    BLOCK_N: tl.constexpr,
    HEAD_DIM: tl.constexpr,
    CAUSAL: tl.constexpr,
):
    start_m = tl.program_id(0)
    off_hz = tl.program_id(1)
    q_off = off_hz * stride_qh
    k_off = off_hz * stride_kh
    v_off = off_hz * stride_vh
    offs_m = start_m * BLOCK_M + tl.arange(0, BLOCK_M)
    offs_d = tl.arange(0, HEAD_DIM)
    offs_n = tl.arange(0, BLOCK_N)
    q_ptrs = Q + q_off + offs_m[:, None] * stride_qm + offs_d[None, :] * stride_qk
    k_ptrs = K + k_off + offs_d[:, None] * stride_kk + offs_n[None, :] * stride_kn
    v_ptrs = V + v_off + offs_n[:, None] * stride_vn + offs_d[None, :] * stride_vk
    m_i = tl.full([BLOCK_M], float("-inf"), dtype=tl.float32)
    l_i = tl.zeros([BLOCK_M], dtype=tl.float32) + 1.0
    acc = tl.zeros([BLOCK_M, HEAD_DIM], dtype=tl.float32)
    q = tl.load(q_ptrs)
    acc, l_i, m_i = _attn_fwd_inner(
        acc,
        l_i,
        m_i,
        q,
        k_ptrs,
        v_ptrs,
        sm_scale,
        stride_kn,
        stride_vn,
        start_m,
        seqlen_k,
        BLOCK_M,
        BLOCK_N,
        HEAD_DIM,
        CAUSAL,
    )
    acc = acc / l_i[:, None]
    lse = m_i + tl.math.log2(l_i) / 1.4426950408889634
    o_ptrs = (
        Out
        + off_hz * stride_oh
        + offs_m[:, None] * stride_om
        + offs_d[None, :] * stride_ok
    )
    tl.store(o_ptrs, acc.to(Out.dtype.element_ty))
    tl.store(Lse + off_hz * seqlen_q + offs_m, lse)

# config = {"BLOCK_M": 64, "BLOCK_N": 128, "HEAD_DIM": 64, "arch": "sm_100", "causal": false, "dtype": "fp8e4m3", "num_stages": 2, "num_warps": 4}
# arch = sm_100


// ===== COMPILED SASS (sm_100a) =====

	.target	sm_100a

	.elftype	@"ET_EXEC"


//--------------------- .note.nv.tkinfo           --------------------------
	.section	.note.nv.tkinfo,"",@"SHT_NOTE"
	.sectionflags	@"SHF_NOTE_NV_TKINFO"
	.tkinfo
        /*0018*/ 	.word	0x00000081
        /*0030*/ 	.string	""
        /*0030*/ 	.string	"ptxas-blackwell"
        /*0030*/ 	.string	"Cuda compilation tools, release 12.9, V12.9.86"
        /*0030*/ 	.string	"Build cuda_12.9.r12.9/compiler.36037853_0"
        /*0030*/ 	.string	"-v  -suppress-debug-info  -lineinfo  -arch sm_100a "



//--------------------- .note.nv.cuver            --------------------------
	.section	.note.nv.cuver,"",@"SHT_NOTE"
	.sectionflags	@"SHF_NOTE_NV_CUVER"
        /*0018*/ 	.short	0x0001
        /*001a*/ 	.short	0x0064
        /*001c*/ 	.short	0x0001
        /*001e*/ 	.short	0x0000
        /*0020*/ 	.short	0x0001
        /*0022*/ 	.short	0x0000


//--------------------- .nv.info                  --------------------------
	.section	.nv.info,"",@"SHT_CUDA_INFO"
	.align	4


	//----- nvinfo : EIATTR_REGCOUNT
	.align		4
        /*0000*/ 	.byte	0x04, 0x2f
        /*0002*/ 	.short	(.L_5 - .L_4)
	.align		4
.L_4:
        /*0004*/ 	.word	index@(attn_fwd)
        /*0008*/ 	.word	0x000000ff


	//----- nvinfo : EIATTR_FRAME_SIZE
	.align		4
.L_5:
        /*000c*/ 	.byte	0x04, 0x11
        /*000e*/ 	.short	(.L_7 - .L_6)
	.align		4
.L_6:
        /*0010*/ 	.word	index@($__internal_2_$__cuda_sm10x_tcgen05_guardrail_trap_unallocated_columns_being_dealloced)
        /*0014*/ 	.word	0x00000168


	//----- nvinfo : EIATTR_FRAME_SIZE
	.align		4
.L_7:
        /*0018*/ 	.byte	0x04, 0x11
        /*001a*/ 	.short	(.L_9 - .L_8)
	.align		4
.L_8:
        /*001c*/ 	.word	index@($__internal_1_$__cuda_sm10x_tcgen05_guardrail_trap_phase_invalid_during_alloc)
        /*0020*/ 	.word	0x00000168


	//----- nvinfo : EIATTR_FRAME_SIZE
	.align		4
.L_9:
        /*0024*/ 	.byte	0x04, 0x11
        /*0026*/ 	.short	(.L_11 - .L_10)
	.align		4
.L_10:
        /*0028*/ 	.word	index@($__internal_0_$__cuda_sm10x_tcgen05_guardrail_trap_col_being_dealloced_not_returned_by_alloc)
        /*002c*/ 	.word	0x00000168


	//----- nvinfo : EIATTR_FRAME_SIZE
	.align		4
.L_11:
        /*0030*/ 	.byte	0x04, 0x11
        /*0032*/ 	.short	(.L_13 - .L_12)
	.align		4
.L_12:
        /*0034*/ 	.word	index@(attn_fwd)
        /*0038*/ 	.word	0x00000168


	//----- nvinfo : EIATTR_MIN_STACK_SIZE
	.align		4
.L_13:
        /*003c*/ 	.byte	0x04, 0x12
        /*003e*/ 	.short	(.L_15 - .L_14)
	.align		4
.L_14:
        /*0040*/ 	.word	index@(attn_fwd)
        /*0044*/ 	.word	0x00000168
.L_15:


//--------------------- .nv.info.attn_fwd         --------------------------
	.section	.nv.info.attn_fwd,"",@"SHT_CUDA_INFO"
	.sectionflags	@""
	.align	4


	//----- nvinfo : EIATTR_CUDA_API_VERSION
	.align		4
        /*0000*/ 	.byte	0x04, 0x37
        /*0002*/ 	.short	(.L_17 - .L_16)
.L_16:
        /*0004*/ 	.word	0x00000081


	//----- nvinfo : EIATTR_KPARAM_INFO
	.align		4
.L_17:
        /*0008*/ 	.byte	0x04, 0x17
        /*000a*/ 	.short	(.L_19 - .L_18)
.L_18:
        /*000c*/ 	.word	0x00000000
        /*0010*/ 	.short	0x0019
        /*0012*/ 	.short	0x0080
        /*0014*/ 	.byte	0x00, 0xf4, 0x21, 0x00


	//----- nvinfo : EIATTR_KPARAM_INFO
	.align		4
.L_19:
        /*0018*/ 	.byte	0x04, 0x17
        /*001a*/ 	.short	(.L_21 - .L_20)
.L_20:
        /*001c*/ 	.word	0x00000000
        /*0020*/ 	.short	0x0018
        /*0022*/ 	.short	0x0078
        /*0024*/ 	.byte	0x00, 0xf4, 0x21, 0x00


	//----- nvinfo : EIATTR_KPARAM_INFO
	.align		4
.L_21:
        /*0028*/ 	.byte	0x04, 0x17
        /*002a*/ 	.short	(.L_23 - .L_22)
.L_22:
        /*002c*/ 	.word	0x00000000
        /*0030*/ 	.short	0x0017
        /*0032*/ 	.short	0x0070
        /*0034*/ 	.byte	0x00, 0xf0, 0x11, 0x00


	//----- nvinfo : EIATTR_KPARAM_INFO
	.align		4
.L_23:
        /*0038*/ 	.byte	0x04, 0x17
        /*003a*/ 	.short	(.L_25 - .L_24)
.L_24:
        /*003c*/ 	.word	0x00000000
        /*0040*/ 	.short	0x0016
        /*0042*/ 	.short	0x006c
        /*0044*/ 	.byte	0x00, 0xf0, 0x11, 0x00


	//----- nvinfo : EIATTR_KPARAM_INFO
	.align		4
.L_25:
        /*0048*/ 	.byte	0x04, 0x17
        /*004a*/ 	.short	(.L_27 - .L_26)
.L_26:
        /*004c*/ 	.word	0x00000000
        /*0050*/ 	.short	0x0015
        /*0052*/ 	.short	0x0068
        /*0054*/ 	.byte	0x00, 0xf0, 0x11, 0x00


	//----- nvinfo : EIATTR_KPARAM_INFO
	.align		4
.L_27:
        /*0058*/ 	.byte	0x04, 0x17
        /*005a*/ 	.short	(.L_29 - .L_28)
.L_28:
        /*005c*/ 	.word	0x00000000
        /*0060*/ 	.short	0x0014
        /*0062*/ 	.short	0x0064
        /*0064*/ 	.byte	0x00, 0xf0, 0x11, 0x00


	//----- nvinfo : EIATTR_KPARAM_INFO
	.align		4
.L_29:
        /*0068*/ 	.byte	0x04, 0x17
        /*006a*/ 	.short	(.L_31 - .L_30)
.L_30:
        /*006c*/ 	.word	0x00000000
        /*0070*/ 	.short	0x0013
        /*0072*/ 	.short	0x0060
        /*0074*/ 	.byte	0x00, 0xf0, 0x11, 0x00


	//----- nvinfo : EIATTR_KPARAM_INFO
	.align		4
.L_31:
        /*0078*/ 	.byte	0x04, 0x17
        /*007a*/ 	.short	(.L_33 - .L_32)
.L_32:
        /*007c*/ 	.word	0x00000000
        /*0080*/ 	.short	0x0012
        /*0082*/ 	.short	0x005c
        /*0084*/ 	.byte	0x00, 0xf0, 0x11, 0x00


	//----- nvinfo : EIATTR_KPARAM_INFO
	.align		4
.L_33:
        /*0088*/ 	.byte	0x04, 0x17
        /*008a*/ 	.short	(.L_35 - .L_34)
.L_34:
        /*008c*/ 	.word	0x00000000
        /*0090*/ 	.short	0x0011
        /*0092*/ 	.short	0x0058
        /*0094*/ 	.byte	0x00, 0xf0, 0x11, 0x00


	//----- nvinfo : EIATTR_KPARAM_INFO
	.align		4
.L_35:
        /*0098*/ 	.byte	0x04, 0x17
        /*009a*/ 	.short	(.L_37 - .L_36)
.L_36:
        /*009c*/ 	.word	0x00000000
        /*00a0*/ 	.short	0x0010
        /*00a2*/ 	.short	0x0054
        /*00a4*/ 	.byte	0x00, 0xf0, 0x11, 0x00


	//----- nvinfo : EIATTR_KPARAM_INFO
	.align		4
.L_37:
        /*00a8*/ 	.byte	0x04, 0x17
        /*00aa*/ 	.short	(.L_39 - .L_38)
.L_38:
        /*00ac*/ 	.word	0x00000000
        /*00b0*/ 	.short	0x000f
        /*00b2*/ 	.short	0x0050
        /*00b4*/ 	.byte	0x00, 0xf0, 0x11, 0x00


	//----- nvinfo : EIATTR_KPARAM_INFO
	.align		4
.L_39:
        /*00b8*/ 	.byte	0x04, 0x17
        /*00ba*/ 	.short	(.L_41 - .L_40)
.L_40:
        /*00bc*/ 	.word	0x00000000
        /*00c0*/ 	.short	0x000e
        /*00c2*/ 	.short	0x004c
        /*00c4*/ 	.byte	0x00, 0xf0, 0x11, 0x00


	//----- nvinfo : EIATTR_KPARAM_INFO
	.align		4
.L_41:
        /*00c8*/ 	.byte	0x04, 0x17
        /*00ca*/ 	.short	(.L_43 - .L_42)
.L_42:
        /*00cc*/ 	.word	0x00000000
        /*00d0*/ 	.short	0x000d
        /*00d2*/ 	.short	0x0048
        /*00d4*/ 	.byte	0x00, 0xf0, 0x11, 0x00


	//----- nvinfo : EIATTR_KPARAM_INFO
	.align		4
.L_43:
        /*00d8*/ 	.byte	0x04, 0x17
        /*00da*/ 	.short	(.L_45 - .L_44)
.L_44:
        /*00dc*/ 	.word	0x00000000
        /*00e0*/ 	.short	0x000c
        /*00e2*/ 	.short	0x0044
        /*00e4*/ 	.byte	0x00, 0xf0, 0x11, 0x00


	//----- nvinfo : EIATTR_KPARAM_INFO
	.align		4
.L_45:
        /*00e8*/ 	.byte	0x04, 0x17
        /*00ea*/ 	.short	(.L_47 - .L_46)
.L_46:
        /*00ec*/ 	.word	0x00000000
        /*00f0*/ 	.short	0x000b
        /*00f2*/ 	.short	0x0040
        /*00f4*/ 	.byte	0x00, 0xf0, 0x11, 0x00


	//----- nvinfo : EIATTR_KPARAM_INFO
	.align		4
.L_47:
        /*00f8*/ 	.byte	0x04, 0x17
        /*00fa*/ 	.short	(.L_49 - .L_48)
.L_48:
        /*00fc*/ 	.word	0x00000000
        /*0100*/ 	.short	0x000a
        /*0102*/ 	.short	0x003c
        /*0104*/ 	.byte	0x00, 0xf0, 0x11, 0x00


	//----- nvinfo : EIATTR_KPARAM_INFO
	.align		4
.L_49:
        /*0108*/ 	.byte	0x04, 0x17
        /*010a*/ 	.short	(.L_51 - .L_50)
.L_50:
        /*010c*/ 	.word	0x00000000
        /*0110*/ 	.short	0x0009
        /*0112*/ 	.short	0x0038
        /*0114*/ 	.byte	0x00, 0xf0, 0x11, 0x00


	//----- nvinfo : EIATTR_KPARAM_INFO
	.align		4
.L_51:
        /*0118*/ 	.byte	0x04, 0x17
        /*011a*/ 	.short	(.L_53 - .L_52)
.L_52:
        /*011c*/ 	.word	0x00000000
        /*0120*/ 	.short	0x0008
        /*0122*/ 	.short	0x0034
        /*0124*/ 	.byte	0x00, 0xf0, 0x11, 0x00


	//----- nvinfo : EIATTR_KPARAM_INFO
	.align		4
.L_53:
        /*0128*/ 	.byte	0x04, 0x17
        /*012a*/ 	.short	(.L_55 - .L_54)
.L_54:
        /*012c*/ 	.word	0x00000000
        /*0130*/ 	.short	0x0007
        /*0132*/ 	.short	0x0030
        /*0134*/ 	.byte	0x00, 0xf0, 0x11, 0x00


	//----- nvinfo : EIATTR_KPARAM_INFO
	.align		4
.L_55:
        /*0138*/ 	.byte	0x04, 0x17
        /*013a*/ 	.short	(.L_57 - .L_56)
.L_56:
        /*013c*/ 	.word	0x00000000
        /*0140*/ 	.short	0x0006
        /*0142*/ 	.short	0x002c
        /*0144*/ 	.byte	0x00, 0xf0, 0x11, 0x00


	//----- nvinfo : EIATTR_KPARAM_INFO
	.align		4
.L_57:
        /*0148*/ 	.byte	0x04, 0x17
        /*014a*/ 	.short	(.L_59 - .L_58)
.L_58:
        /*014c*/ 	.word	0x00000000
        /*0150*/ 	.short	0x0005
        /*0152*/ 	.short	0x0028
        /*0154*/ 	.byte	0x00, 0xf0, 0x11, 0x00


	//----- nvinfo : EIATTR_KPARAM_INFO
	.align		4
.L_59:
        /*0158*/ 	.byte	0x04, 0x17
        /*015a*/ 	.short	(.L_61 - .L_60)
.L_60:
        /*015c*/ 	.word	0x00000000
        /*0160*/ 	.short	0x0004
        /*0162*/ 	.short	0x0020
        /*0164*/ 	.byte	0x00, 0xf4, 0x21, 0x00


	//----- nvinfo : EIATTR_KPARAM_INFO
	.align		4
.L_61:
        /*0168*/ 	.byte	0x04, 0x17
        /*016a*/ 	.short	(.L_63 - .L_62)
.L_62:
        /*016c*/ 	.word	0x00000000
        /*0170*/ 	.short	0x0003
        /*0172*/ 	.short	0x0018
        /*0174*/ 	.byte	0x00, 0xf4, 0x21, 0x00


	//----- nvinfo : EIATTR_KPARAM_INFO
	.align		4
.L_63:
        /*0178*/ 	.byte	0x04, 0x17
        /*017a*/ 	.short	(.L_65 - .L_64)
.L_64:
        /*017c*/ 	.word	0x00000000
        /*0180*/ 	.short	0x0002
        /*0182*/ 	.short	0x0010
        /*0184*/ 	.byte	0x00, 0xf4, 0x21, 0x00


	//----- nvinfo : EIATTR_KPARAM_INFO
	.align		4
.L_65:
        /*0188*/ 	.byte	0x04, 0x17
        /*018a*/ 	.short	(.L_67 - .L_66)
.L_66:
        /*018c*/ 	.word	0x00000000
        /*0190*/ 	.short	0x0001
        /*0192*/ 	.short	0x0008
        /*0194*/ 	.byte	0x00, 0xf4, 0x21, 0x00


	//----- nvinfo : EIATTR_KPARAM_INFO
	.align		4
.L_67:
        /*0198*/ 	.byte	0x04, 0x17
        /*019a*/ 	.short	(.L_69 - .L_68)
.L_68:
        /*019c*/ 	.word	0x00000000
        /*01a0*/ 	.short	0x0000
        /*01a2*/ 	.short	0x0000
        /*01a4*/ 	.byte	0x00, 0xf4, 0x21, 0x00


	//----- nvinfo : EIATTR_AT_ENTRY_FRAGMENTS
	.align		4
.L_69:
        /*01a8*/ 	.byte	0x04, 0x4f
        /*01aa*/ 	.short	(.L_71 - .L_70)


	//   ....[0]....
.L_70:
        /*01ac*/ 	.word	0x00000004


	//----- nvinfo : EIATTR_RESERVED_SMEM_USED
	.align		4
.L_71:
        /*01b0*/ 	.byte	0x01, 0x41
	.zero		2


	//----- nvinfo : EIATTR_SPARSE_MMA_MASK
	.align		4
        /*01b4*/ 	.byte	0x03, 0x50
        /*01b6*/ 	.short	0x0000


	//----- nvinfo : EIATTR_TCGEN05_1CTA_USED
	.align		4
        /*01b8*/ 	.byte	0x01, 0x51
	.zero		2


	//----- nvinfo : EIATTR_MAXREG_COUNT
	.align		4
        /*01bc*/ 	.byte	0x03, 0x1b
        /*01be*/ 	.short	0x00ff


	//----- nvinfo : EIATTR_NUM_BARRIERS
	.align		4
        /*01c0*/ 	.byte	0x02, 0x4c
        /*01c2*/ 	.byte	0x01
	.zero		1


	//----- nvinfo : EIATTR_ANNOTATIONS
	.align		4
        /*01c4*/ 	.byte	0x04, 0x55
        /*01c6*/ 	.short	(.L_73 - .L_72)


	//   ....[0]....
.L_72:
        /*01c8*/ 	.word	0x00000001
        /*01cc*/ 	.byte	0x60, 0x15, 0x00, 0x00, 0x01, 0x00, 0x00, 0x00, 0xa0, 0x15, 0x00, 0x00, 0x01, 0x00, 0x00, 0x00
        /* <DEDUP_REMOVED lines=46> */
        /*04bc*/ 	.byte	0x40, 0xb0, 0x00, 0x00, 0x01, 0x00, 0x00, 0x00, 0x90, 0xb0, 0x00, 0x00


	//----- nvinfo : EIATTR_INT_WARP_WIDE_INSTR_OFFSETS
	.align		4
.L_73:
        /*04c8*/ 	.byte	0x04, 0x31
        /*04ca*/ 	.short	(.L_75 - .L_74)


	//   ....[0]....
.L_74:
        /*04cc*/ 	.word	0x00001e00


	//   ....[1]....
        /*04d0*/ 	.word	0x00001e20


	//   ....[2]....
        /*04d4*/ 	.word	0x000028a0


	//   ....[3]....
        /*04d8*/ 	.word	0x00002c90


	//   ....[4]....
        /*04dc*/ 	.word	0x00007d80


	//   ....[5]....
        /*04e0*/ 	.word	0x0000ce80


	//   ....[6]....
        /*04e4*/ 	.word	0x0000ced0


	//----- nvinfo : EIATTR_COOP_GROUP_MASK_REGIDS
	.align		4
.L_75:
        /*04e8*/ 	.byte	0x04, 0x29
        /*04ea*/ 	.short	(.L_77 - .L_76)


	//   ....[0]....
.L_76:
        /*04ec*/ 	.word	0xffffffff


	//   ....[1]....
        /*04f0*/ 	.word	0xffffffff


	//   ....[2]....
        /*04f4*/ 	.word	0xffffffff


	//   ....[3]....
        /*04f8*/ 	.word	0xffffffff


	//   ....[4]....
        /*04fc*/ 	.word	0xffffffff


	//   ....[5]....
        /*0500*/ 	.word	0xffffffff


	//   ....[6]....
        /*0504*/ 	.word	0xffffffff


	//   ....[7]....
        /*0508*/ 	.word	0xffffffff


	//----- nvinfo : EIATTR_COOP_GROUP_INSTR_OFFSETS
	.align		4
.L_77:
        /*050c*/ 	.byte	0x04, 0x28
        /*050e*/ 	.short	(.L_79 - .L_78)


	//   ....[0]....
.L_78:
        /*0510*/ 	.word	0x00000060


	//   ....[1]....
        /*0514*/ 	.word	0x00000320


	//   ....[2]....
        /*0518*/ 	.word	0x00004020


	//   ....[3]....
        /*051c*/ 	.word	0x000062e0


	//   ....[4]....
        /*0520*/ 	.word	0x000085d0


	//   ....[5]....
        /*0524*/ 	.word	0x00009620


	//   ....[6]....
        /*0528*/ 	.word	0x0000cd10


	//   ....[7]....
        /*052c*/ 	.word	0x0000cf80


	//----- nvinfo : EIATTR_VRC_CTA_INIT_COUNT
	.align		4
.L_79:
        /*0530*/ 	.byte	0x02, 0x4a
        /*0532*/ 	.byte	0x80
	.zero		1


	//----- nvinfo : EIATTR_MBARRIER_INSTR_OFFSETS
	.align		4
        /*0534*/ 	.byte	0x04, 0x39
        /*0536*/ 	.short	(.L_81 - .L_80)


	//   ....[0]....
.L_80:
        /*0538*/ 	.word	0x00002090
        /*053c*/ 	.word	0x000000ff
        /*0540*/ 	.word	0x00000000
        /*0544*/ 	.short	0x0100
        /*0546*/ 	.byte	0x11
	.zero		1


	//   ....[1]....
        /*0548*/ 	.word	0x000028b0
        /*054c*/ 	.word	0x000000ff
        /*0550*/ 	.word	0x00009008
        /*0554*/ 	.short	0x0100
        /*0556*/ 	.byte	0x0e
	.zero		1


	//   ....[2]....
        /*0558*/ 	.word	0x00002d60
        /*055c*/ 	.word	0x000000ff
        /*0560*/ 	.word	0x00004000
        /*0564*/ 	.short	0x0100
        /*0566*/ 	.byte	0x0e
	.zero		1


	//   ....[3]....
        /*0568*/ 	.word	0x00002f50
        /*056c*/ 	.word	0x000000ff
        /*0570*/ 	.word	0x00004000
        /*0574*/ 	.short	0x010a
        /*0576*/ 	.byte	0x0e
	.zero		1


	//   ....[4]....
        /*0578*/ 	.word	0x00003070
        /*057c*/ 	.word	0x000000ff
        /*0580*/ 	.word	0x00004000
        /*0584*/ 	.short	0x0108
        /*0586*/ 	.byte	0x0e
	.zero		1


	//   ....[5]....
        /*0588*/ 	.word	0x00007e30
        /*058c*/ 	.word	0x000000ff
        /*0590*/ 	.word	0x00009010
        /*0594*/ 	.short	0x0100
        /*0596*/ 	.byte	0x0e
	.zero		1


	//   ....[6]....
        /*0598*/ 	.word	0x00007f40
        /*059c*/ 	.word	0x000000ff
        /*05a0*/ 	.word	0x00009010
        /*05a4*/ 	.short	0x010a
        /*05a6*/ 	.byte	0x0e
	.zero		1


	//   ....[7]....
        /*05a8*/ 	.word	0x00007fa0
        /*05ac*/ 	.word	0x000000ff
        /*05b0*/ 	.word	0x00009010
        /*05b4*/ 	.short	0x0108
        /*05b6*/ 	.byte	0x0e
	.zero		1


	//   ....[8]....
        /*05b8*/ 	.word	0x00007ff0
        /*05bc*/ 	.word	0x000000ff
        /*05c0*/ 	.word	0x00000000
        /*05c4*/ 	.short	0x010a
        /*05c6*/ 	.byte	0x11
	.zero		1


	//   ....[9]....
        /*05c8*/ 	.word	0x0000b160
        /*05cc*/ 	.word	0x000000ff
        /*05d0*/ 	.word	0x00000000
        /*05d4*/ 	.short	0x010a
        /*05d6*/ 	.byte	0x11
	.zero		1


	//   ....[10]....
        /*05d8*/ 	.word	0x0000b280
        /*05dc*/ 	.word	0x000000ff
        /*05e0*/ 	.word	0x00009000
        /*05e4*/ 	.short	0x0108
        /*05e6*/ 	.byte	0x0e
	.zero		1


	//   ....[11]....
        /*05e8*/ 	.word	0x0000b350
        /*05ec*/ 	.word	0x000000ff
        /*05f0*/ 	.word	0x00009008
        /*05f4*/ 	.short	0x0108
        /*05f6*/ 	.byte	0x0e
	.zero		1


	//   ....[12]....
        /*05f8*/ 	.word	0x0000cfa0
        /*05fc*/ 	.word	0x000000ff
        /*0600*/ 	.word	0x00004000
        /*0604*/ 	.short	0x010a
        /*0606*/ 	.byte	0x0e
	.zero		1


	//   ....[13]....
        /*0608*/ 	.word	0x0000cfd0
        /*060c*/ 	.word	0x000000ff
        /*0610*/ 	.word	0x00009010
        /*0614*/ 	.short	0x010a
        /*0616*/ 	.byte	0x0e
	.zero		1


	//   ....[14]....
        /*0618*/ 	.word	0x0000d000
        /*061c*/ 	.word	0x000000ff
        /*0620*/ 	.word	0x00000000
        /*0624*/ 	.short	0x010a
        /*0626*/ 	.byte	0x11
	.zero		1


	//   ....[15]....
        /*0628*/ 	.word	0x0000d030
        /*062c*/ 	.word	0x000000ff
        /*0630*/ 	.word	0x00000000
        /*0634*/ 	.short	0x010a
        /*0636*/ 	.byte	0x11
	.zero		1


	//----- nvinfo : EIATTR_NUM_MBARRIERS
	.align		4
.L_81:
        /*0638*/ 	.byte	0x03, 0x38
        /*063a*/ 	.short	0xffff


	//----- nvinfo : EIATTR_EXIT_INSTR_OFFSETS
	.align		4
        /*063c*/ 	.byte	0x04, 0x1c
        /*063e*/ 	.short	(.L_83 - .L_82)


	//   ....[0]....
.L_82:
        /*0640*/ 	.word	0x0000cf90


	//----- nvinfo : EIATTR_REQNTID
	.align		4
.L_83:
        /*0644*/ 	.byte	0x04, 0x10
        /*0646*/ 	.short	(.L_85 - .L_84)
.L_84:
        /*0648*/ 	.word	0x00000080
        /*064c*/ 	.word	0x00000001
        /*0650*/ 	.word	0x00000001


	//----- nvinfo : EIATTR_CRS_STACK_SIZE
	.align		4
.L_85:
        /*0654*/ 	.byte	0x04, 0x1e
        /*0656*/ 	.short	(.L_87 - .L_86)
.L_86:
        /*0658*/ 	.word	0x00000000


	//----- nvinfo : EIATTR_CBANK_PARAM_SIZE
	.align		4
.L_87:
        /*065c*/ 	.byte	0x03, 0x19
        /*065e*/ 	.short	0x0088


	//----- nvinfo : EIATTR_PARAM_CBANK
	.align		4
        /*0660*/ 	.byte	0x04, 0x0a
        /*0662*/ 	.short	(.L_89 - .L_88)
	.align		4
.L_88:
        /*0664*/ 	.word	index@(.nv.constant0.attn_fwd)
        /*0668*/ 	.short	0x0380
        /*066a*/ 	.short	0x0088


	//----- nvinfo : EIATTR_SW_WAR
	.align		4
.L_89:
        /*066c*/ 	.byte	0x04, 0x36
        /*066e*/ 	.short	(.L_91 - .L_90)
.L_90:
        /*0670*/ 	.word	0x00000008
.L_91:


//--------------------- .nv.compat                --------------------------
	.section	.nv.compat,"",@"SHT_CUDA_COMPAT_INFO"
	.align	4
        /*0000*/ 	.byte	0x02, 0x02, 0x02, 0x00, 0x02, 0x05, 0x05, 0x00, 0x02, 0x03, 0x00, 0x00, 0x02, 0x06, 0x01, 0x00


//--------------------- .nv.callgraph             --------------------------
	.section	.nv.callgraph,"",@"SHT_CUDA_CALLGRAPH"
	.align	4
	.sectionentsize	8
	.align		4
        /*0000*/ 	.word	0x00000000
	.align		4
        /*0004*/ 	.word	0xffffffff
	.align		4
        /*0008*/ 	.word	0x00000000
	.align		4
        /*000c*/ 	.word	0xfffffffe
	.align		4
        /*0010*/ 	.word	0x00000000
	.align		4
        /*0014*/ 	.word	0xfffffffd
	.align		4
        /*0018*/ 	.word	0x00000000
	.align		4
        /*001c*/ 	.word	0xfffffffc


//--------------------- .nv.constant4             --------------------------
	.section	.nv.constant4,"a",@progbits
	.align	8
	.align		8
.nv.constant4:
        /*0000*/ 	.dword	_$_str


//--------------------- .text.attn_fwd            --------------------------
	.section	.text.attn_fwd,"ax",@progbits
	.align	128
        .global         attn_fwd
        .type           attn_fwd,@function
        .size           attn_fwd,(.L_x_27 - attn_fwd)
        .other          attn_fwd,@"STO_CUDA_ENTRY STV_DEFAULT"
attn_fwd:
.text.attn_fwd:
[----:B------:R-:W0:Y:S01]  /*0000*/  LDC R1, c[0x0][0x37c] ;  /* 0x0000df00ff017b82 */ /* 0x000e220000000800 */
[----:B------:R-:W1:Y:S01]  /*0010*/  S2R R0, SR_TID.X ;  /* 0x0000000000007919 */ /* 0x000e620000002100 */
[----:B0-----:R-:W-:Y:S01]  /*0020*/  VIADD R1, R1, 0xfffffe98 ;  /* 0xfffffe9801017836 */ /* 0x001fe20000000000 */
[----:B-1----:R-:W-:-:S13]  /*0030*/  ISETP.GE.U32.AND P0, PT, R0, 0x20, PT ;  /* 0x000000200000780c */ /* 0x002fda0003f06070 */
[----:B------:R-:W-:Y:S05]  /*0040*/  @P0 BRA `(.L_x_0) ;  /* 0x0000000000b80947 */ /* 0x000fea0003800000 */
[----:B------:R-:W0:Y:S01]  /*0050*/  S2UR UR6, SR_CgaCtaId ;  /* 0x00000000000679c3 */ /* 0x000e220000008800 */
[----:B------:R-:W-:Y:S01]  /*0060*/  NOP ;  /* 0x0000000000007918 */ /* 0x000fe20000000000 */
[----:B------:R-:W-:Y:S02]  /*0070*/  UMOV UR4, 0x40 ;  /* 0x0000004000047882 */ /* 0x000fe40000000000 */
[----:B0-----:R-:W-:-:S09]  /*0080*/  ULEA UR4, UR6, UR4, 0x18 ;  /* 0x0000000406047291 */ /* 0x001fd2000f8ec0ff */
[----:B------:R-:W0:Y:S01]  /*0090*/  LDS.U8 R0, [UR4] ;  /* 0x00000004ff007984 */ /* 0x000e220008000000 */
[----:B------:R-:W-:Y:S02]  /*00a0*/  UMOV UR4, 0x400 ;  /* 0x0000040000047882 */ /* 0x000fe40000000000 */
[----:B------:R-:W-:Y:S01]  /*00b0*/  ULEA UR4, UR6, UR4, 0x18 ;  /* 0x0000000406047291 */ /* 0x000fe2000f8ec0ff */
[----:B0-----:R-:W-:-:S13]  /*00c0*/  ISETP.NE.AND P1, PT, R0, RZ, PT ;  /* 0x000000ff0000720c */ /* 0x001fda0003f25270 */
[----:B------:R-:W-:Y:S05]  /*00d0*/  @P1 BRA `(.L_x_1) ;  /* 0x00000000007c1947 */ /* 0x000fea0003800000 */
[----:B------:R-:W-:-:S13]  /*00e0*/  ELECT P1, URZ, PT ;  /* 0x0000000000ff782f */ /* 0x000fda0003820000 */
[----:B------:R-:W-:Y:S05]  /*00f0*/  @!P1 BRA `(.L_x_2) ;  /* 0x0000000000849947 */ /* 0x000fea0003800000 */
[----:B------:R-:W-:Y:S01]  /*0100*/  UMOV UR5, 0x4 ;  /* 0x0000000400057882 */ /* 0x000fe20000000000 */
[----:B------:R-:W-:Y:S02]  /*0110*/  IMAD.MOV.U32 R4, RZ, RZ, 0x1 ;  /* 0x00000001ff047424 */ /* 0x000fe400078e00ff */
[----:B------:R-:W-:Y:S02]  /*0120*/  IMAD.MOV.U32 R5, RZ, RZ, 0xf ;  /* 0x0000000fff057424 */ /* 0x000fe400078e00ff */
[----:B------:R-:W-:Y:S04]  /*0130*/  DEPBAR.LE SB0, 0x36 ;  /* 0x00008d800000791a */ /* 0x000fe80000000000 */
[----:B------:R-:W0:Y:S02]  /*0140*/  UTCATOMSWS.FIND_AND_SET.ALIGN UP0, UR5, UR5 ;  /* 0x00000005000575e3 */ /* 0x000e240008000800 */
[----:B0-----:R-:W-:-:S04]  /*0150*/  PLOP3.LUT P1, PT, PT, PT, UP0, 0x80, 0x8 ;  /* 0x000000000008781c */ /* 0x001fc80003f2f008 */
[----:B------:R-:W-:-:S04]  /*0160*/  SEL R0, RZ, 0xffffffff, !P1 ;  /* 0xffffffffff007807 */ /* 0x000fc80004800000 */
[----:B------:R-:W-:Y:S01]  /*0170*/  ISETP.NE.AND P1, PT, R0, RZ, PT ;  /* 0x000000ff0000720c */ /* 0x000fe20003f25270 */
[----:B------:R-:W-:-:S12]  /*0180*/  IMAD.U32 R0, RZ, RZ, UR5 ;  /* 0x00000005ff007e24 */ /* 0x000fd8000f8e00ff */
[----:B------:R-:W-:Y:S05]  /*0190*/  @P1 BRA `(.L_x_3) ;  /* 0x0000000000241947 */ /* 0x000fea0003800000 */
.L_x_4:
[----:B------:R-:W-:Y:S05]  /*01a0*/  NANOSLEEP 0x64 ;  /* 0x000000640000795d */ /* 0x000fea0003800000 */
[----:B------:R-:W-:-:S05]  /*01b0*/  UMOV UR5, 0x4 ;  /* 0x0000000400057882 */ /* 0x000fca0000000000 */
[----:B------:R-:W-:Y:S04]  /*01c0*/  DEPBAR.LE SB0, 0x36 ;  /* 0x00008d800000791a */ /* 0x000fe80000000000 */
[----:B------:R-:W0:Y:S02]  /*01d0*/  UTCATOMSWS.FIND_AND_SET.ALIGN UP0, UR5, UR5 ;  /* 0x00000005000575e3 */ /* 0x000e240008000800 */
[----:B0-----:R-:W-:-:S04]  /*01e0*/  PLOP3.LUT P1, PT, PT, PT, UP0, 0x80, 0x8 ;  /* 0x000000000008781c */ /* 0x001fc80003f2f008 */
[----:B------:R-:W-:-:S04]  /*01f0*/  SEL R0, RZ, 0xffffffff, !P1 ;  /* 0xffffffffff007807 */ /* 0x000fc80004800000 */
[----:B------:R-:W-:Y:S01]  /*0200*/  ISETP.NE.AND P1, PT, R0, RZ, PT ;  /* 0x000000ff0000720c */ /* 0x000fe20003f25270 */
[----:B------:R-:W-:-:S12]  /*0210*/  IMAD.U32 R0, RZ, RZ, UR5 ;  /* 0x00000005ff007e24 */ /* 0x000fd8000f8e00ff */
[----:B------:R-:W-:Y:S05]  /*0220*/  @!P1 BRA `(.L_x_4) ;  /* 0xfffffffc00dc9947 */ /* 0x000fea000383ffff */
.L_x_3:
[C---:B------:R-:W-:Y:S01]  /*0230*/  VIADD R3, R0.reuse, 0x10 ;  /* 0x0000001000037836 */ /* 0x040fe20000000000 */
[----:B------:R-:W-:Y:S01]  /*0240*/  UMOV UR5, 0x50 ;  /* 0x0000005000057882 */ /* 0x000fe20000000000 */
[----:B------:R-:W-:Y:S01]  /*0250*/  SHF.L.U32 R2, R5, R0, RZ ;  /* 0x0000000005027219 */ /* 0x000fe200000006ff */
[----:B------:R-:W-:Y:S01]  /*0260*/  ULEA UR5, UR6, UR5, 0x18 ;  /* 0x0000000506057291 */ /* 0x000fe2000f8ec0ff */
[----:B------:R-:W-:Y:S01]  /*0270*/  IMAD.SHL.U32 R0, R0, 0x20, RZ ;  /* 0x0000002000007824 */ /* 0x000fe200078e00ff */
[----:B------:R-:W-:-:S04]  /*0280*/  SHF.L.U32 R3, R4, R3, RZ ;  /* 0x0000000304037219 */ /* 0x000fc800000006ff */
[----:B------:R-:W-:-:S05]  /*0290*/  LOP3.LUT R2, R3, R2, RZ, 0xfc, !PT ;  /* 0x0000000203027212 */ /* 0x000fca00078efcff */
[----:B------:R0:W-:Y:S04]  /*02a0*/  ATOMS.OR RZ, [UR5], R2 ;  /* 0x00000002ffff798c */ /* 0x0001e8000b000005 */
[----:B------:R0:W-:Y:S01]  /*02b0*/  STS [UR4], R0 ;  /* 0x00000000ff007988 */ /* 0x0001e20008000804 */
[----:B------:R-:W-:Y:S05]  /*02c0*/  BRA `(.L_x_2) ;  /* 0x0000000000107947 */ /* 0x000fea0003800000 */
.L_x_1:
[----:B------:R-:W-:Y:S01]  /*02d0*/  IMAD.MOV.U32 R0, RZ, RZ, -0x1 ;  /* 0xffffffffff007424 */ /* 0x000fe200078e00ff */
[----:B------:R-:W-:-:S04]  /*02e0*/  MOV R2, 0x310 ;  /* 0x0000031000027802 */ /* 0x000fc80000000f00 */
[----:B------:R0:W-:Y:S03]  /*02f0*/  STS [UR4], R0 ;  /* 0x00000000ff007988 */ /* 0x0001e60008000804 */
[----:B0-----:R-:W-:Y:S05]  /*0300*/  CALL.REL.NOINC `($__internal_1_$__cuda_sm10x_tcgen05_guardrail_trap_phase_invalid_during_alloc) ;  /* 0x000000cc00607944 */ /* 0x001fea0003c00000 */
.L_x_2:
[----:B------:R-:W-:Y:S05]  /*0310*/  WARPSYNC.ALL ;  /* 0x0000000000007948 */ /* 0x000fea0003800000 */
[----:B------:R-:W-:Y:S01]  /*0320*/  NOP ;  /* 0x0000000000007918 */ /* 0x000fe20000000000 */
.L_x_0:
[----:B------:R-:W1:Y:S01]  /*0330*/  S2R R65, SR_TID.X ;  /* 0x0000000000417919 */ /* 0x000e620000002100 */
[----:B------:R-:W2:Y:S01]  /*0340*/  S2UR UR6, SR_CgaCtaId ;  /* 0x00000000000679c3 */ /* 0x000ea20000008800 */
[----:B------:R-:W3:Y:S01]  /*0350*/  LDCU.64 UR4, c[0x0][0x3b0] ;  /* 0x00007600ff0477ac */ /* 0x000ee20008000a00 */
[----:B------:R-:W4:Y:S01]  /*0360*/  S2R R3, SR_CTAID.X ;  /* 0x0000000000037919 */ /* 0x000f220000002500 */
[----:B------:R-:W-:Y:S01]  /*0370*/  UMOV UR14, 0x400 ;  /* 0x00000400000e7882 */ /* 0x000fe20000000000 */
[----:B------:R-:W0:Y:S04]  /*0380*/  LDCU.64 UR28, c[0x0][0x358] ;  /* 0x00006b00ff1c77ac */ /* 0x000e280008000a00 */
[----:B------:R-:W3:Y:S08]  /*0390*/  S2UR UR13, SR_CTAID.Y ;  /* 0x00000000000d79c3 */ /* 0x000ef00000002600 */
[----:B------:R-:W0:Y:S08]  /*03a0*/  LDC.64 R58, c[0x0][0x380] ;  /* 0x0000e000ff3a7b82 */ /* 0x000e300000000a00 */
[----:B------:R-:W0:Y:S01]  /*03b0*/  LDC R44, c[0x0][0x3b8] ;  /* 0x0000ee00ff2c7b82 */ /* 0x000e220000000800 */
[----:B--2---:R-:W-:-:S07]  /*03c0*/  ULEA UR14, UR6, UR14, 0x18 ;  /* 0x0000000e060e7291 */ /* 0x004fce000f8ec0ff */
[----:B------:R-:W-:Y:S01]  /*03d0*/  BAR.SYNC.DEFER_BLOCKING 0x0 ;  /* 0x0000000000007b1d */ /* 0x000fe20000010000 */
[----:B-1----:R-:W-:Y:S01]  /*03e0*/  LOP3.LUT R46, R65, 0x3f, RZ, 0xc0, !PT ;  /* 0x0000003f412e7812 */ /* 0x002fe200078ec0ff */
[----:B---3--:R-:W-:Y:S01]  /*03f0*/  UIMAD UR4, UR13, UR4, URZ ;  /* 0x000000040d0472a4 */ /* 0x008fe2000f8e02ff */
[----:B------:R-:W-:-:S05]  /*0400*/  SHF.R.U32.HI R48, RZ, 0x6, R65 ;  /* 0x00000006ff307819 */ /* 0x000fca0000011641 */
[----:B------:R-:W1:Y:S01]  /*0410*/  LDC.64 R176, c[0x0][0x3c0] ;  /* 0x0000f000ffb07b82 */ /* 0x000e620000000a00 */
[----:B------:R-:W-:Y:S01]  /*0420*/  LEA.HI R50, R65, 0xe, RZ, 0x1a ;  /* 0x0000000e41327811 */ /* 0x000fe200078fd0ff */
[----:B0---4-:R-:W-:Y:S01]  /*0430*/  IMAD R0, R3, 0x40, R46 ;  /* 0x0000004003007824 */ /* 0x011fe200078e022e */
[----:B------:R-:W-:Y:S02]  /*0440*/  SGXT.U32 R48, R48, 0x1 ;  /* 0x000000013030781a */ /* 0x000fe40000000000 */
[----:B------:R-:W-:Y:S01]  /*0450*/  LEA.HI R52, R65, 0x1e, RZ, 0x1a ;  /* 0x0000001e41347811 */ /* 0x000fe200078fd0ff */
[----:B------:R-:W-:Y:S01]  /*0460*/  IMAD R3, R0, UR5, RZ ;  /* 0x0000000500037c24 */ /* 0x000fe2000f8e02ff */
[----:B------:R-:W-:-:S04]  /*0470*/  USHF.R.S32.HI UR5, URZ, 0x1f, UR4 ;  /* 0x0000001fff057899 */ /* 0x000fc80008011404 */
[----:B------:R-:W-:Y:S01]  /*0480*/  IADD3 R58, P1, P2, R3, UR4, R58 ;  /* 0x00000004033a7c10 */ /* 0x000fe2000fa3e03a */
[----:B------:R-:W0:Y:S01]  /*0490*/  LDCU UR4, c[0x0][0x3c8] ;  /* 0x00007900ff0477ac */ /* 0x000e220008000800 */
[----:B------:R-:W-:Y:S01]  /*04a0*/  SHF.R.S32.HI R2, RZ, 0x1f, R3 ;  /* 0x0000001fff027819 */ /* 0x000fe20000011403 */
[----:B------:R-:W-:Y:S01]  /*04b0*/  IMAD R0, R48, R44, RZ ;  /* 0x0000002c30007224 */ /* 0x000fe200078e02ff */
[----:B------:R-:W2:Y:S02]  /*04c0*/  LDS R47, [UR14] ;  /* 0x0000000eff2f7984 */ /* 0x000ea40008000800 */
[----:B------:R-:W-:Y:S01]  /*04d0*/  IADD3.X R60, PT, PT, R2, UR5, R59, P1, P2 ;  /* 0x00000005023c7c10 */ /* 0x000fe20008fe443b */
[----:B------:R-:W-:Y:S01]  /*04e0*/  IMAD R10, R44, 0x2, R0 ;  /* 0x000000022c0a7824 */ /* 0x000fe200078e0200 */
[----:B------:R-:W-:Y:S01]  /*04f0*/  IADD3 R4, P1, PT, R0, R58, RZ ;  /* 0x0000003a00047210 */ /* 0x000fe20007f3e0ff */
[----:B------:R-:W-:Y:S01]  /*0500*/  IMAD R2, R50, R44, RZ ;  /* 0x0000002c32027224 */ /* 0x000fe200078e02ff */
[----:B------:R-:W-:-:S02]  /*0510*/  LEA.HI R56, R65, 0x3e, RZ, 0x1a ;  /* 0x0000003e41387811 */ /* 0x000fc400078fd0ff */
[----:B------:R-:W-:Y:S01]  /*0520*/  LEA.HI.X.SX32 R5, R0, R60, 0x1, P1 ;  /* 0x0000003c00057211 */ /* 0x000fe200008f0eff */
[----:B------:R-:W-:Y:S01]  /*0530*/  BAR.SYNC.DEFER_BLOCKING 0x0 ;  /* 0x0000000000007b1d */ /* 0x000fe20000010000 */
[----:B------:R-:W-:Y:S01]  /*0540*/  IADD3 R6, P1, PT, R10, R58, RZ ;  /* 0x0000003a0a067210 */ /* 0x000fe20007f3e0ff */
[----:B------:R-:W-:Y:S01]  /*0550*/  IMAD R3, R52, R44, RZ ;  /* 0x0000002c34037224 */ /* 0x000fe200078e02ff */
[----:B------:R-:W-:Y:S02]  /*0560*/  LEA.HI R54, R65, 0x2e, RZ, 0x1a ;  /* 0x0000002e41367811 */ /* 0x000fe400078fd0ff */
[----:B------:R-:W-:Y:S02]  /*0570*/  IADD3 R8, P2, PT, R2, R58, RZ ;  /* 0x0000003a02087210 */ /* 0x000fe40007f5e0ff */
[----:B------:R-:W-:Y:S01]  /*0580*/  LEA.HI.X.SX32 R7, R10, R60, 0x1, P1 ;  /* 0x0000003c0a077211 */ /* 0x000fe200008f0eff */
[----:B------:R-:W-:Y:S01]  /*0590*/  IMAD R11, R44, 0x2, R10 ;  /* 0x000000022c0b7824 */ /* 0x000fe200078e020a */
[----:B------:R-:W-:Y:S01]  /*05a0*/  IADD3 R16, P1, PT, R3, R58, RZ ;  /* 0x0000003a03107210 */ /* 0x000fe20007f3e0ff */
[----:B------:R-:W-:Y:S01]  /*05b0*/  IMAD R12, R54, R44, RZ ;  /* 0x0000002c360c7224 */ /* 0x000fe200078e02ff */
[----:B------:R-:W-:-:S02]  /*05c0*/  LEA.HI.X.SX32 R9, R2, R60, 0x1, P2 ;  /* 0x0000003c02097211 */ /* 0x000fc400010f0eff */
[----:B------:R-:W-:Y:S02]  /*05d0*/  LEA.HI.X.SX32 R17, R3, R60, 0x1, P1 ;  /* 0x0000003c03117211 */ /* 0x000fe400008f0eff */
[----:B------:R-:W-:Y:S01]  /*05e0*/  IADD3 R18, P2, PT, R12, R58, RZ ;  /* 0x0000003a0c127210 */ /* 0x000fe20007f5e0ff */
[----:B------:R3:W5:Y:S04]  /*05f0*/  LDG.E.U8 R0, desc[UR28][R4.64] ;  /* 0x0000001c04007981 */ /* 0x000768000c1e1100 */
[----:B------:R4:W5:Y:S04]  /*0600*/  LDG.E.U8 R2, desc[UR28][R6.64] ;  /* 0x0000001c06027981 */ /* 0x000968000c1e1100 */
[----:B------:R0:W5:Y:S01]  /*0610*/  LDG.E.U8 R3, desc[UR28][R8.64] ;  /* 0x0000001c08037981 */ /* 0x000162000c1e1100 */
[----:B---3--:R-:W-:Y:S01]  /*0620*/  IMAD R5, R56, R44, RZ ;  /* 0x0000002c38057224 */ /* 0x008fe200078e02ff */
[----:B------:R-:W-:-:S02]  /*0630*/  LEA.HI.X.SX32 R19, R12, R60, 0x1, P2 ;  /* 0x0000003c0c137211 */ /* 0x000fc400010f0eff */
[----:B------:R-:W5:Y:S01]  /*0640*/  LDG.E.U8 R4, desc[UR28][R16.64] ;  /* 0x0000001c10047981 */ /* 0x000f62000c1e1100 */
[----:B----4-:R-:W-:Y:S01]  /*0650*/  IMAD R7, R44, 0x2, R11 ;  /* 0x000000022c077824 */ /* 0x010fe200078e020b */
[----:B------:R-:W-:-:S03]  /*0660*/  IADD3 R20, P1, PT, R5, R58, RZ ;  /* 0x0000003a05147210 */ /* 0x000fc60007f3e0ff */
[C---:B------:R-:W-:Y:S01]  /*0670*/  IMAD R15, R44.reuse, 0x2, R7 ;  /* 0x000000022c0f7824 */ /* 0x040fe200078e0207 */
[----:B------:R-:W-:Y:S02]  /*0680*/  LEA.HI.X.SX32 R21, R5, R60, 0x1, P1 ;  /* 0x0000003c05157211 */ /* 0x000fe400008f0eff */
[C---:B------:R-:W-:Y:S01]  /*0690*/  IADD3 R10, P1, PT, R11.reuse, R58, RZ ;  /* 0x0000003a0b0a7210 */ /* 0x040fe20007f3e0ff */
[C---:B0-----:R-:W-:Y:S01]  /*06a0*/  IMAD R9, R44.reuse, 0x2, R15 ;  /* 0x000000022c097824 */ /* 0x041fe200078e020f */
[----:B------:R0:W5:Y:S02]  /*06b0*/  LDG.E.U8 R5, desc[UR28][R18.64] ;  /* 0x0000001c12057981 */ /* 0x000164000c1e1100 */
[----:B------:R-:W-:Y:S02]  /*06c0*/  LEA.HI.X.SX32 R11, R11, R60, 0x1, P1 ;  /* 0x0000003c0b0b7211 */ /* 0x000fe400008f0eff */
[----:B------:R-:W-:Y:S01]  /*06d0*/  IADD3 R12, P1, PT, R7, R58, RZ ;  /* 0x0000003a070c7210 */ /* 0x000fe20007f3e0ff */
[----:B------:R3:W5:Y:S01]  /*06e0*/  LDG.E.U8 R6, desc[UR28][R20.64] ;  /* 0x0000001c14067981 */ /* 0x000762000c1e1100 */
[----:B0-----:R-:W-:-:S02]  /*06f0*/  IMAD R19, R44, 0x2, R9 ;  /* 0x000000022c137824 */ /* 0x001fc400078e0209 */
[----:B------:R-:W-:Y:S02]  /*0700*/  LEA.HI.X.SX32 R13, R7, R60, 0x1, P1 ;  /* 0x0000003c070d7211 */ /* 0x000fe400008f0eff */
[C---:B------:R-:W-:Y:S01]  /*0710*/  IADD3 R16, P1, PT, R9.reuse, R58, RZ ;  /* 0x0000003a09107210 */ /* 0x040fe20007f3e0ff */
[----:B------:R-:W5:Y:S01]  /*0720*/  LDG.E.U8 R7, desc[UR28][R10.64] ;  /* 0x0000001c0a077981 */ /* 0x000f62000c1e1100 */
[C---:B---3--:R-:W-:Y:S02]  /*0730*/  IMAD R21, R44.reuse, 0x4, R19 ;  /* 0x000000042c157824 */ /* 0x048fe400078e0213 */
[----:B------:R-:W-:Y:S01]  /*0740*/  LEA.HI.X.SX32 R17, R9, R60, 0x1, P1 ;  /* 0x0000003c09117211 */ /* 0x000fe200008f0eff */
[----:B------:R-:W5:Y:S01]  /*0750*/  LDG.E.U8 R8, desc[UR28][R12.64] ;  /* 0x0000001c0c087981 */ /* 0x000f62000c1e1100 */
[C---:B------:R-:W-:Y:S01]  /*0760*/  IMAD R23, R44.reuse, 0x2, R21 ;  /* 0x000000022c177824 */ /* 0x040fe200078e0215 */
[-C--:B------:R-:W-:Y:S02]  /*0770*/  IADD3 R18, P1, PT, R19, R58.reuse, RZ ;  /* 0x0000003a13127210 */ /* 0x080fe40007f3e0ff */
[----:B------:R-:W-:Y:S01]  /*0780*/  IADD3 R14, P2, PT, R15, R58, RZ ;  /* 0x0000003a0f0e7210 */ /* 0x000fe20007f5e0ff */
[----:B------:R-:W-:Y:S01]  /*0790*/  IMAD R25, R44, 0x2, R23 ;  /* 0x000000022c197824 */ /* 0x000fe200078e0217 */
[-C--:B------:R-:W-:Y:S01]  /*07a0*/  LEA.HI.X.SX32 R19, R19, R60.reuse, 0x1, P1 ;  /* 0x0000003c13137211 */ /* 0x080fe200008f0eff */
[----:B------:R-:W5:Y:S01]  /*07b0*/  LDG.E.U8 R10, desc[UR28][R16.64] ;  /* 0x0000001c100a7981 */ /* 0x000f62000c1e1100 */
[----:B------:R-:W-:-:S02]  /*07c0*/  LEA.HI.X.SX32 R15, R15, R60, 0x1, P2 ;  /* 0x0000003c0f0f7211 */ /* 0x000fc400010f0eff */
[C---:B------:R-:W-:Y:S01]  /*07d0*/  IADD3 R20, P1, PT, R21.reuse, R58, RZ ;  /* 0x0000003a15147210 */ /* 0x040fe20007f3e0ff */
[C---:B------:R-:W-:Y:S01]  /*07e0*/  IMAD R27, R44.reuse, 0x2, R25 ;  /* 0x000000022c1b7824 */ /* 0x040fe200078e0219 */
[----:B------:R-:W5:Y:S02]  /*07f0*/  LDG.E.U8 R11, desc[UR28][R18.64] ;  /* 0x0000001c120b7981 */ /* 0x000f64000c1e1100 */
[----:B------:R-:W-:Y:S02]  /*0800*/  LEA.HI.X.SX32 R21, R21, R60, 0x1, P1 ;  /* 0x0000003c15157211 */ /* 0x000fe400008f0eff */
[----:B------:R0:W5:Y:S01]  /*0810*/  LDG.E.U8 R9, desc[UR28][R14.64] ;  /* 0x0000001c0e097981 */ /* 0x000162000c1e1100 */
[-C--:B------:R-:W-:Y:S02]  /*0820*/  IADD3 R22, P1, PT, R23, R58.reuse, RZ ;  /* 0x0000003a17167210 */ /* 0x080fe40007f3e0ff */
[----:B------:R-:W-:Y:S01]  /*0830*/  IADD3 R24, P2, PT, R25, R58, RZ ;  /* 0x0000003a19187210 */ /* 0x000fe20007f5e0ff */
[----:B------:R3:W5:Y:S01]  /*0840*/  LDG.E.U8 R12, desc[UR28][R20.64] ;  /* 0x0000001c140c7981 */ /* 0x000762000c1e1100 */
[----:B------:R-:W-:Y:S01]  /*0850*/  LEA.HI.X.SX32 R23, R23, R60, 0x1, P1 ;  /* 0x0000003c17177211 */ /* 0x000fe200008f0eff */
[----:B0-----:R-:W-:Y:S01]  /*0860*/  IMAD R15, R44, 0x2, R27 ;  /* 0x000000022c0f7824 */ /* 0x001fe200078e021b */
[----:B------:R-:W-:-:S03]  /*0870*/  IADD3 R26, P1, PT, R27, R58, RZ ;  /* 0x0000003a1b1a7210 */ /* 0x000fc60007f3e0ff */
[----:B------:R0:W5:Y:S01]  /*0880*/  LDG.E.U8 R13, desc[UR28][R22.64] ;  /* 0x0000001c160d7981 */ /* 0x000162000c1e1100 */
[C---:B------:R-:W-:Y:S01]  /*0890*/  IMAD R16, R44.reuse, 0x2, R15 ;  /* 0x000000022c107824 */ /* 0x040fe200078e020f */
[----:B------:R-:W-:Y:S02]  /*08a0*/  LEA.HI.X.SX32 R27, R27, R60, 0x1, P1 ;  /* 0x0000003c1b1b7211 */ /* 0x000fe400008f0eff */
[----:B------:R-:W-:Y:S01]  /*08b0*/  IADD3 R28, P1, PT, R15, R58, RZ ;  /* 0x0000003a0f1c7210 */ /* 0x000fe20007f3e0ff */
[----:B------:R-:W-:-:S03]  /*08c0*/  IMAD R17, R44, 0x2, R16 ;  /* 0x000000022c117824 */ /* 0x000fc600078e0210 */
[----:B------:R-:W-:Y:S01]  /*08d0*/  LEA.HI.X.SX32 R29, R15, R60, 0x1, P1 ;  /* 0x0000003c0f1d7211 */ /* 0x000fe200008f0eff */
[----:B------:R-:W-:Y:S01]  /*08e0*/  IMAD R18, R44, 0x4, R17 ;  /* 0x000000042c127824 */ /* 0x000fe200078e0211 */
[----:B---3--:R-:W-:Y:S01]  /*08f0*/  IADD3 R20, P1, PT, R16, R58, RZ ;  /* 0x0000003a10147210 */ /* 0x008fe20007f3e0ff */
[----:B------:R3:W5:Y:S02]  /*0900*/  LDG.E.U8 R15, desc[UR28][R26.64] ;  /* 0x0000001c1a0f7981 */ /* 0x000764000c1e1100 */
[----:B------:R-:W-:Y:S01]  /*0910*/  IMAD R19, R44, 0x2, R18 ;  /* 0x000000022c137824 */ /* 0x000fe200078e0212 */
[-C--:B------:R-:W-:Y:S02]  /*0920*/  LEA.HI.X.SX32 R25, R25, R60.reuse, 0x1, P2 ;  /* 0x0000003c19197211 */ /* 0x080fe400010f0eff */
[----:B------:R-:W-:Y:S02]  /*0930*/  LEA.HI.X.SX32 R21, R16, R60, 0x1, P1 ;  /* 0x0000003c10157211 */ /* 0x000fe400008f0eff */
[-C--:B0-----:R-:W-:Y:S01]  /*0940*/  IADD3 R22, P1, PT, R18, R58.reuse, RZ ;  /* 0x0000003a12167210 */ /* 0x081fe20007f3e0ff */
[----:B------:R0:W5:Y:S01]  /*0950*/  LDG.E.U8 R14, desc[UR28][R24.64] ;  /* 0x0000001c180e7981 */ /* 0x000162000c1e1100 */
[----:B---3--:R-:W-:Y:S01]  /*0960*/  IMAD R27, R44, 0x2, R19 ;  /* 0x000000022c1b7824 */ /* 0x008fe200078e0213 */
[----:B------:R-:W-:-:S02]  /*0970*/  IADD3 R30, P2, PT, R17, R58, RZ ;  /* 0x0000003a111e7210 */ /* 0x000fc40007f5e0ff */
[----:B------:R3:W5:Y:S01]  /*0980*/  LDG.E.U8 R16, desc[UR28][R28.64] ;  /* 0x0000001c1c107981 */ /* 0x000762000c1e1100 */
[-C--:B------:R-:W-:Y:S01]  /*0990*/  LEA.HI.X.SX32 R23, R18, R60.reuse, 0x1, P1 ;  /* 0x0000003c12177211 */ /* 0x080fe200008f0eff */
[C---:B------:R-:W-:Y:S01]  /*09a0*/  IMAD R32, R44.reuse, 0x2, R27 ;  /* 0x000000022c207824 */ /* 0x040fe200078e021b */
[----:B------:R-:W-:Y:S02]  /*09b0*/  LEA.HI.X.SX32 R31, R17, R60, 0x1, P2 ;  /* 0x0000003c111f7211 */ /* 0x000fe400010f0eff */
[----:B------:R-:W5:Y:S01]  /*09c0*/  LDG.E.U8 R17, desc[UR28][R20.64] ;  /* 0x0000001c14117981 */ /* 0x000f62000c1e1100 */
[C---:B0-----:R-:W-:Y:S01]  /*09d0*/  IADD3 R24, P1, PT, R19.reuse, R58, RZ ;  /* 0x0000003a13187210 */ /* 0x041fe20007f3e0ff */
[----:B------:R-:W-:Y:S02]  /*09e0*/  IMAD R33, R44, 0x2, R32 ;  /* 0x000000022c217824 */ /* 0x000fe400078e0220 */
[----:B------:R0:W5:Y:S01]  /*09f0*/  LDG.E.U8 R18, desc[UR28][R30.64] ;  /* 0x0000001c1e127981 */ /* 0x000162000c1e1100 */
[----:B------:R-:W-:-:S02]  /*0a00*/  LEA.HI.X.SX32 R25, R19, R60, 0x1, P1 ;  /* 0x0000003c13197211 */ /* 0x000fc400008f0eff */
[CC--:B------:R-:W-:Y:S01]  /*0a10*/  IADD3 R26, P1, PT, R27.reuse, R58.reuse, RZ ;  /* 0x0000003a1b1a7210 */ /* 0x0c0fe20007f3e0ff */
[----:B------:R-:W5:Y:S01]  /*0a20*/  LDG.E.U8 R19, desc[UR28][R22.64] ;  /* 0x0000001c16137981 */ /* 0x000f62000c1e1100 */
[C---:B---3--:R-:W-:Y:S02]  /*0a30*/  IADD3 R28, P2, PT, R32.reuse, R58, RZ ;  /* 0x0000003a201c7210 */ /* 0x048fe40007f5e0ff */
[-C--:B------:R-:W-:Y:S01]  /*0a40*/  LEA.HI.X.SX32 R27, R27, R60.reuse, 0x1, P1 ;  /* 0x0000003c1b1b7211 */ /* 0x080fe200008f0eff */
[----:B------:R-:W5:Y:S01]  /*0a50*/  LDG.E.U8 R20, desc[UR28][R24.64] ;  /* 0x0000001c18147981 */ /* 0x000f62000c1e1100 */
[----:B------:R-:W-:Y:S01]  /*0a60*/  LEA.HI.X.SX32 R29, R32, R60, 0x1, P2 ;  /* 0x0000003c201d7211 */ /* 0x000fe200010f0eff */
[C---:B0-----:R-:W-:Y:S01]  /*0a70*/  IMAD R31, R44.reuse, 0x2, R33 ;  /* 0x000000022c1f7824 */ /* 0x041fe200078e0221 */
[C---:B------:R-:W-:Y:S01]  /*0a80*/  IADD3 R32, P1, PT, R33.reuse, R58, RZ ;  /* 0x0000003a21207210 */ /* 0x040fe20007f3e0ff */
[----:B------:R0:W5:Y:S02]  /*0a90*/  LDG.E.U8 R21, desc[UR28][R26.64] ;  /* 0x0000001c1a157981 */ /* 0x000164000c1e1100 */
[C---:B------:R-:W-:Y:S01]  /*0aa0*/  IMAD R35, R44.reuse, 0x2, R31 ;  /* 0x000000022c237824 */ /* 0x040fe200078e021f */
[----:B------:R-:W-:Y:S01]  /*0ab0*/  LEA.HI.X.SX32 R33, R33, R60, 0x1, P1 ;  /* 0x0000003c21217211 */ /* 0x000fe200008f0eff */
[----:B------:R3:W5:Y:S01]  /*0ac0*/  LDG.E.U8 R22, desc[UR28][R28.64] ;  /* 0x0000001c1c167981 */ /* 0x000762000c1e1100 */
[----:B------:R-:W-:Y:S01]  /*0ad0*/  IADD3 R30, P1, PT, R31, R58, RZ ;  /* 0x0000003a1f1e7210 */ /* 0x000fe20007f3e0ff */
[----:B------:R-:W-:-:S02]  /*0ae0*/  IMAD R37, R44, 0x4, R35 ;  /* 0x000000042c257824 */ /* 0x000fc400078e0223 */
[----:B-1----:R-:W-:Y:S01]  /*0af0*/  IMAD R48, R48, R177, RZ ;  /* 0x000000b130307224 */ /* 0x002fe200078e02ff */
[----:B------:R-:W-:Y:S01]  /*0b00*/  LEA.HI.X.SX32 R31, R31, R60, 0x1, P1 ;  /* 0x0000003c1f1f7211 */ /* 0x000fe200008f0eff */
[C---:B------:R-:W-:Y:S01]  /*0b10*/  IMAD R39, R44.reuse, 0x2, R37 ;  /* 0x000000022c277824 */ /* 0x040fe200078e0225 */
[C---:B------:R-:W-:Y:S01]  /*0b20*/  IADD3 R34, P1, PT, R35.reuse, R58, RZ ;  /* 0x0000003a23227210 */ /* 0x040fe20007f3e0ff */
[----:B------:R-:W5:Y:S02]  /*0b30*/  LDG.E.U8 R23, desc[UR28][R32.64] ;  /* 0x0000001c20177981 */ /* 0x000f64000c1e1100 */
[C---:B0-----:R-:W-:Y:S01]  /*0b40*/  IMAD R27, R44.reuse, 0x2, R39 ;  /* 0x000000022c1b7824 */ /* 0x041fe200078e0227 */
[----:B------:R-:W-:Y:S01]  /*0b50*/  LEA.HI.X.SX32 R35, R35, R60, 0x1, P1 ;  /* 0x0000003c23237211 */ /* 0x000fe200008f0eff */
[----:B------:R0:W5:Y:S01]  /*0b60*/  LDG.E.U8 R24, desc[UR28][R30.64] ;  /* 0x0000001c1e187981 */ /* 0x000162000c1e1100 */
[-C--:B------:R-:W-:Y:S01]  /*0b70*/  IADD3 R38, P1, PT, R39, R58.reuse, RZ ;  /* 0x0000003a27267210 */ /* 0x080fe20007f3e0ff */
[----:B---3--:R-:W-:Y:S01]  /*0b80*/  IMAD R28, R44, 0x2, R27 ;  /* 0x000000022c1c7824 */ /* 0x008fe200078e021b */
[----:B------:R-:W-:Y:S01]  /*0b90*/  IADD3 R36, P2, PT, R37, R58, RZ ;  /* 0x0000003a25247210 */ /* 0x000fe20007f5e0ff */
[----:B------:R1:W5:Y:S01]  /*0ba0*/  LDG.E.U8 R25, desc[UR28][R34.64] ;  /* 0x0000001c22197981 */ /* 0x000362000c1e1100 */
[----:B------:R-:W-:-:S02]  /*0bb0*/  LEA.HI.X.SX32 R39, R39, R60, 0x1, P1 ;  /* 0x0000003c27277211 */ /* 0x000fc400008f0eff */
[----:B------:R-:W-:Y:S01]  /*0bc0*/  IADD3 R40, P1, PT, R27, R58, RZ ;  /* 0x0000003a1b287210 */ /* 0x000fe20007f3e0ff */
[----:B------:R-:W-:-:S03]  /*0bd0*/  IMAD R29, R44, 0x2, R28 ;  /* 0x000000022c1d7824 */ /* 0x000fc600078e021c */
[----:B------:R-:W-:Y:S01]  /*0be0*/  LEA.HI.X.SX32 R41, R27, R60, 0x1, P1 ;  /* 0x0000003c1b297211 */ /* 0x000fe200008f0eff */
[----:B0-----:R-:W-:Y:S01]  /*0bf0*/  IMAD R30, R44, 0x2, R29 ;  /* 0x000000022c1e7824 */ /* 0x001fe200078e021d */
[----:B------:R-:W-:Y:S01]  /*0c00*/  IADD3 R42, P1, PT, R28, R58, RZ ;  /* 0x0000003a1c2a7210 */ /* 0x000fe20007f3e0ff */
[----:B------:R-:W-:Y:S01]  /*0c10*/  IMAD R46, R46, UR4, RZ ;  /* 0x000000042e2e7c24 */ /* 0x000fe2000f8e02ff */
[-C--:B------:R-:W-:Y:S01]  /*0c20*/  LEA.HI.X.SX32 R37, R37, R60.reuse, 0x1, P2 ;  /* 0x0000003c25257211 */ /* 0x080fe200010f0eff */
[----:B------:R-:W-:Y:S01]  /*0c30*/  IMAD R31, R44, 0x2, R30 ;  /* 0x000000022c1f7824 */ /* 0x000fe200078e021e */
[----:B------:R-:W-:Y:S01]  /*0c40*/  LEA.HI.X.SX32 R43, R28, R60, 0x1, P1 ;  /* 0x0000003c1c2b7211 */ /* 0x000fe200008f0eff */
[----:B------:R-:W5:Y:S01]  /*0c50*/  LDG.E.U8 R27, desc[UR28][R38.64] ;  /* 0x0000001c261b7981 */ /* 0x000f62000c1e1100 */
[CC--:B-1----:R-:W-:Y:S02]  /*0c60*/  IADD3 R34, P1, PT, R29.reuse, R58.reuse, RZ ;  /* 0x0000003a1d227210 */ /* 0x0c2fe40007f3e0ff */
[----:B------:R-:W-:Y:S01]  /*0c70*/  IADD3 R44, P2, PT, R30, R58, RZ ;  /* 0x0000003a1e2c7210 */ /* 0x000fe20007f5e0ff */
[----:B------:R0:W5:Y:S01]  /*0c80*/  LDG.E.U8 R26, desc[UR28][R36.64] ;  /* 0x0000001c241a7981 */ /* 0x000162000c1e1100 */
[----:B------:R-:W-:-:S02]  /*0c90*/  LEA.HI.X.SX32 R35, R29, R60, 0x1, P1 ;  /* 0x0000003c1d237211 */ /* 0x000fc400008f0eff */
[----:B------:R-:W-:Y:S01]  /*0ca0*/  IADD3 R32, P1, PT, R31, R58, RZ ;  /* 0x0000003a1f207210 */ /* 0x000fe20007f3e0ff */
[----:B------:R-:W-:Y:S01]  /*0cb0*/  IMAD R58, R177, 0x2, R48 ;  /* 0x00000002b13a7824 */ /* 0x000fe200078e0230 */
[-C--:B------:R-:W-:Y:S01]  /*0cc0*/  LEA.HI.X.SX32 R45, R30, R60.reuse, 0x1, P2 ;  /* 0x0000003c1e2d7211 */ /* 0x080fe200010f0eff */
[----:B------:R1:W5:Y:S01]  /*0cd0*/  LDG.E.U8 R29, desc[UR28][R42.64] ;  /* 0x0000001c2a1d7981 */ /* 0x000362000c1e1100 */
[----:B------:R-:W-:Y:S01]  /*0ce0*/  LEA.HI.X.SX32 R33, R31, R60, 0x1, P1 ;  /* 0x0000003c1f217211 */ /* 0x000fe200008f0eff */
[C---:B------:R-:W-:Y:S01]  /*0cf0*/  IMAD R60, R177.reuse, 0x2, R58 ;  /* 0x00000002b13c7824 */ /* 0x040fe200078e023a */
[----:B0-----:R-:W0:Y:S01]  /*0d00*/  LDC.64 R36, c[0x0][0x388] ;  /* 0x0000e200ff247b82 */ /* 0x001e220000000a00 */
[----:B------:R3:W5:Y:S02]  /*0d10*/  LDG.E.U8 R31, desc[UR28][R44.64] ;  /* 0x0000001c2c1f7981 */ /* 0x000764000c1e1100 */
[C---:B------:R-:W-:Y:S02]  /*0d20*/  IMAD R62, R177.reuse, 0x2, R60 ;  /* 0x00000002b13e7824 */ /* 0x040fe400078e023c */
[----:B------:R4:W5:Y:S02]  /*0d30*/  LDG.E.U8 R32, desc[UR28][R32.64] ;  /* 0x0000001c20207981 */ /* 0x000964000c1e1100 */
[----:B-1----:R-:W-:-:S02]  /*0d40*/  IMAD R42, R177, 0x2, R62 ;  /* 0x00000002b12a7824 */ /* 0x002fc400078e023e */
[----:B------:R1:W5:Y:S02]  /*0d50*/  LDG.E.U8 R30, desc[UR28][R34.64] ;  /* 0x0000001c221e7981 */ /* 0x000364000c1e1100 */
[C---:B------:R-:W-:Y:S02]  /*0d60*/  IMAD R64, R177.reuse, 0x2, R42 ;  /* 0x00000002b1407824 */ /* 0x040fe400078e022a */
[----:B------:R0:W5:Y:S02]  /*0d70*/  LDG.E.U8 R28, desc[UR28][R40.64] ;  /* 0x0000001c281c7981 */ /* 0x000164000c1e1100 */
[----:B---3--:R-:W-:-:S04]  /*0d80*/  IMAD R44, R177, 0x2, R64 ;  /* 0x00000002b12c7824 */ /* 0x008fc800078e0240 */
[C---:B------:R-:W-:Y:S02]  /*0d90*/  IMAD R66, R177.reuse, 0x4, R44 ;  /* 0x00000004b1427824 */ /* 0x040fe400078e022c */
[----:B----4-:R-:W-:Y:S02]  /*0da0*/  IMAD R33, R176, UR13, RZ ;  /* 0x0000000db0217c24 */ /* 0x010fe4000f8e02ff */
[----:B------:R-:W-:Y:S01]  /*0db0*/  IMAD R68, R177, 0x2, R66 ;  /* 0x00000002b1447824 */ /* 0x000fe200078e0242 */
[----:B-1----:R-:W-:-:S03]  /*0dc0*/  SHF.R.S32.HI R35, RZ, 0x1f, R46 ;  /* 0x0000001fff237819 */ /* 0x002fc6000001142e */
[----:B------:R-:W-:Y:S01]  /*0dd0*/  IMAD R70, R177, 0x2, R68 ;  /* 0x00000002b1467824 */ /* 0x000fe200078e0244 */
[----:B0-----:R-:W-:-:S03]  /*0de0*/  IADD3 R199, P1, P2, R46, R36, R33 ;  /* 0x000000242ec77210 */ /* 0x001fc60007a3e021 */
[----:B------:R-:W-:Y:S01]  /*0df0*/  IMAD R46, R177, 0x2, R70 ;  /* 0x00000002b12e7824 */ /* 0x000fe200078e0246 */
[----:B------:R-:W-:-:S03]  /*0e00*/  SHF.R.S32.HI R34, RZ, 0x1f, R33 ;  /* 0x0000001fff227819 */ /* 0x000fc60000011421 */
[----:B------:R-:W-:Y:S01]  /*0e10*/  IMAD R72, R177, 0x2, R46 ;  /* 0x00000002b1487824 */ /* 0x000fe200078e022e */
[----:B------:R-:W-:-:S03]  /*0e20*/  IADD3.X R43, PT, PT, R35, R37, R34, P1, P2 ;  /* 0x00000025232b7210 */ /* 0x000fc60000fe4422 */
[----:B------:R-:W-:Y:S01]  /*0e30*/  IMAD R74, R177, 0x2, R72 ;  /* 0x00000002b14a7824 */ /* 0x000fe200078e0248 */
[----:B------:R-:W-:Y:S01]  /*0e40*/  LEA.HI R34, R65, 0x4e, RZ, 0x1a ;  /* 0x0000004e41227811 */ /* 0x000fe200078fd0ff */
[-C--:B------:R-:W-:Y:S01]  /*0e50*/  IMAD R33, R52, R177.reuse, RZ ;  /* 0x000000b134217224 */ /* 0x080fe200078e02ff */
[----:B------:R-:W-:Y:S01]  /*0e60*/  SHF.R.U32.HI R38, RZ, 0x5, R65 ;  /* 0x00000005ff267819 */ /* 0x000fe20000011641 */
[----:B------:R-:W-:Y:S01]  /*0e70*/  IMAD R52, R177, 0x2, R74 ;  /* 0x00000002b1347824 */ /* 0x000fe200078e024a */
[----:B------:R-:W-:Y:S01]  /*0e80*/  LEA.HI R36, R65, 0x5e, RZ, 0x1a ;  /* 0x0000005e41247811 */ /* 0x000fe200078fd0ff */
[-C--:B------:R-:W-:Y:S01]  /*0e90*/  IMAD R35, R34, R177.reuse, RZ ;  /* 0x000000b122237224 */ /* 0x080fe200078e02ff */
[----:B------:R-:W-:Y:S01]  /*0ea0*/  R2UR UR22, R38 ;  /* 0x00000000261672ca */ /* 0x000fe200000e0000 */
[----:B------:R-:W-:Y:S01]  /*0eb0*/  IMAD R34, R177, 0x4, R52 ;  /* 0x00000004b1227824 */ /* 0x000fe200078e0234 */
[----:B------:R-:W-:Y:S01]  /*0ec0*/  LEA.HI R38, R65, 0x6e, RZ, 0x1a ;  /* 0x0000006e41267811 */ /* 0x000fe200078fd0ff */
[----:B------:R-:W-:-:S02]  /*0ed0*/  IMAD R37, R36, R177, RZ ;  /* 0x000000b124257224 */ /* 0x000fc400078e02ff */
[----:B------:R-:W-:Y:S01]  /*0ee0*/  IMAD R36, R177, 0x2, R34 ;  /* 0x00000002b1247824 */ /* 0x000fe200078e0222 */
[----:B------:R-:W-:Y:S01]  /*0ef0*/  LEA.HI R40, R65, 0x7e, RZ, 0x1a ;  /* 0x0000007e41287811 */ /* 0x000fe200078fd0ff */
[----:B------:R-:W-:Y:S02]  /*0f00*/  IMAD R39, R38, R177, RZ ;  /* 0x000000b126277224 */ /* 0x000fe400078e02ff */
[C---:B------:R-:W-:Y:S01]  /*0f10*/  IMAD R38, R177.reuse, 0x2, R36 ;  /* 0x00000002b1267824 */ /* 0x040fe200078e0224 */
[----:B------:R-:W-:Y:S01]  /*0f20*/  IADD3 R160, P2, PT, R48, R199, RZ ;  /* 0x000000c730a07210 */ /* 0x000fe20007f5e0ff */
[-C--:B------:R-:W-:Y:S02]  /*0f30*/  IMAD R50, R50, R177.reuse, RZ ;  /* 0x000000b132327224 */ /* 0x080fe400078e02ff */
[----:B------:R-:W-:Y:S02]  /*0f40*/  IMAD R41, R40, R177, RZ ;  /* 0x000000b128297224 */ /* 0x000fe400078e02ff */
[C---:B------:R-:W-:Y:S01]  /*0f50*/  IMAD R40, R177.reuse, 0x2, R38 ;  /* 0x00000002b1287824 */ /* 0x040fe200078e0226 */
[----:B------:R-:W-:Y:S01]  /*0f60*/  IADD3 R98, P6, PT, R50, R199, RZ ;  /* 0x000000c732627210 */ /* 0x000fe20007fde0ff */
[----:B------:R-:W-:Y:S01]  /*0f70*/  IMAD R54, R54, R177, RZ ;  /* 0x000000b136367224 */ /* 0x000fe200078e02ff */
[-C--:B------:R-:W-:Y:S01]  /*0f80*/  LEA.HI.X.SX32 R161, R48, R43.reuse, 0x1, P2 ;  /* 0x0000002b30a17211 */ /* 0x080fe200010f0eff */
[C---:B------:R-:W-:Y:S01]  /*0f90*/  IMAD R48, R177.reuse, 0x2, R40 ;  /* 0x00000002b1307824 */ /* 0x040fe200078e0228 */
[----:B------:R-:W-:Y:S01]  /*0fa0*/  LEA.HI.X.SX32 R99, R50, R43, 0x1, P6 ;  /* 0x0000002b32637211 */ /* 0x000fe200030f0eff */
[----:B------:R-:W-:Y:S01]  /*0fb0*/  IMAD R56, R56, R177, RZ ;  /* 0x000000b138387224 */ /* 0x000fe200078e02ff */
[----:B------:R-:W-:Y:S01]  /*0fc0*/  IADD3 R90, P1, PT, R54, R199, RZ ;  /* 0x000000c7365a7210 */ /* 0x000fe20007f3e0ff */
[----:B------:R-:W-:-:S03]  /*0fd0*/  IMAD R50, R177, 0x2, R48 ;  /* 0x00000002b1327824 */ /* 0x000fc600078e0230 */
[----:B------:R-:W-:Y:S02]  /*0fe0*/  IADD3 R86, P4, PT, R56, R199, RZ ;  /* 0x000000c738567210 */ /* 0x000fe40007f9e0ff */
[-C--:B------:R-:W-:Y:S01]  /*0ff0*/  LEA.HI.X.SX32 R91, R54, R43.reuse, 0x1, P1 ;  /* 0x0000002b365b7211 */ /* 0x080fe200008f0eff */
[----:B------:R-:W-:Y:S01]  /*1000*/  IMAD R54, R177, 0x2, R50 ;  /* 0x00000002b1367824 */ /* 0x000fe200078e0232 */
[----:B------:R-:W-:-:S03]  /*1010*/  LEA.HI.X.SX32 R87, R56, R43, 0x1, P4 ;  /* 0x0000002b38577211 */ /* 0x000fc600020f0eff */
[----:B------:R-:W-:Y:S01]  /*1020*/  IMAD R56, R177, 0x4, R54 ;  /* 0x00000004b1387824 */ /* 0x000fe200078e0236 */
[-C--:B------:R-:W-:Y:S02]  /*1030*/  IADD3 R240, P2, PT, R37, R199.reuse, RZ ;  /* 0x000000c725f07210 */ /* 0x080fe40007f5e0ff */
[-C--:B------:R-:W-:Y:S01]  /*1040*/  IADD3 R140, P1, PT, R58, R199.reuse, RZ ;  /* 0x000000c73a8c7210 */ /* 0x080fe20007f3e0ff */
[----:B------:R-:W-:Y:S01]  /*1050*/  IMAD R76, R177, 0x2, R56 ;  /* 0x00000002b14c7824 */ /* 0x000fe200078e0238 */
[----:B------:R-:W-:Y:S02]  /*1060*/  IADD3 R78, P3, PT, R35, R199, RZ ;  /* 0x000000c7234e7210 */ /* 0x000fe40007f7e0ff */
[----:B------:R-:W-:Y:S02]  /*1070*/  LEA.HI.X.SX32 R241, R37, R43, 0x1, P2 ;  /* 0x0000002b25f17211 */ /* 0x000fe400010f0eff */
[----:B------:R-:W-:Y:S02]  /*1080*/  IADD3 R120, P2, PT, R60, R199, RZ ;  /* 0x000000c73c787210 */ /* 0x000fe40007f5e0ff */
[-C--:B------:R-:W-:Y:S01]  /*1090*/  LEA.HI.X.SX32 R141, R58, R43.reuse, 0x1, P1 ;  /* 0x0000002b3a8d7211 */ /* 0x080fe200008f0eff */
[----:B------:R-:W-:Y:S01]  /*10a0*/  IMAD R58, R177, 0x2, R76 ;  /* 0x00000002b13a7824 */ /* 0x000fe200078e024c */
[----:B------:R-:W-:-:S02]  /*10b0*/  LEA.HI.X.SX32 R79, R35, R43, 0x1, P3 ;  /* 0x0000002b234f7211 */ /* 0x000fc400018f0eff */
[----:B------:R-:W-:Y:S02]  /*10c0*/  IADD3 R100, P3, PT, R62, R199, RZ ;  /* 0x000000c73e647210 */ /* 0x000fe40007f7e0ff */
[----:B------:R-:W-:Y:S01]  /*10d0*/  LEA.HI.X.SX32 R121, R60, R43, 0x1, P2 ;  /* 0x0000002b3c797211 */ /* 0x000fe200010f0eff */
[C---:B------:R-:W-:Y:S01]  /*10e0*/  IMAD R60, R177.reuse, 0x2, R58 ;  /* 0x00000002b13c7824 */ /* 0x040fe200078e023a */
[----:B------:R-:W-:Y:S02]  /*10f0*/  IADD3 R158, P1, PT, R42, R199, RZ ;  /* 0x000000c72a9e7210 */ /* 0x000fe40007f3e0ff */
[----:B------:R-:W-:Y:S02]  /*1100*/  LEA.HI.X.SX32 R101, R62, R43, 0x1, P3 ;  /* 0x0000002b3e657211 */ /* 0x000fe400018f0eff */
[----:B------:R-:W-:Y:S02]  /*1110*/  IADD3 R118, P3, PT, R44, R199, RZ ;  /* 0x000000c72c767210 */ /* 0x000fe40007f7e0ff */
[-C--:B------:R-:W-:Y:S01]  /*1120*/  LEA.HI.X.SX32 R159, R42, R43.reuse, 0x1, P1 ;  /* 0x0000002b2a9f7211 */ /* 0x080fe200008f0eff */
[----:B------:R-:W-:Y:S01]  /*1130*/  IMAD R42, R177, 0x2, R60 ;  /* 0x00000002b12a7824 */ /* 0x000fe200078e023c */
[----:B------:R-:W-:-:S02]  /*1140*/  LEA.HI.X.SX32 R119, R44, R43, 0x1, P3 ;  /* 0x0000002b2c777211 */ /* 0x000fc400018f0eff */
[-C--:B------:R-:W-:Y:S01]  /*1150*/  IADD3 R138, P2, PT, R64, R199.reuse, RZ ;  /* 0x000000c7408a7210 */ /* 0x080fe20007f5e0ff */
[C---:B------:R-:W-:Y:S01]  /*1160*/  IMAD R44, R177.reuse, 0x2, R42 ;  /* 0x00000002b12c7824 */ /* 0x040fe200078e022a */
[----:B------:R-:W-:Y:S02]  /*1170*/  IADD3 R156, P1, PT, R66, R199, RZ ;  /* 0x000000c7429c7210 */ /* 0x000fe40007f3e0ff */
[----:B------:R-:W-:Y:S01]  /*1180*/  LEA.HI.X.SX32 R139, R64, R43, 0x1, P2 ;  /* 0x0000002b408b7211 */ /* 0x000fe200010f0eff */
[C---:B------:R-:W-:Y:S01]  /*1190*/  IMAD R62, R177.reuse, 0x2, R44 ;  /* 0x00000002b13e7824 */ /* 0x040fe200078e022c */
[----:B------:R-:W-:Y:S02]  /*11a0*/  IADD3 R136, P2, PT, R68, R199, RZ ;  /* 0x000000c744887210 */ /* 0x000fe40007f5e0ff */
[----:B------:R-:W-:Y:S01]  /*11b0*/  LEA.HI.X.SX32 R157, R66, R43, 0x1, P1 ;  /* 0x0000002b429d7211 */ /* 0x000fe200008f0eff */
[----:B------:R-:W-:Y:S01]  /*11c0*/  IMAD R64, R177, 0x4, R62 ;  /* 0x00000004b1407824 */ /* 0x000fe200078e023e */
[----:B------:R-:W-:-:S02]  /*11d0*/  IADD3 R96, P1, PT, R46, R199, RZ ;  /* 0x000000c72e607210 */ /* 0x000fc40007f3e0ff */
[----:B------:R-:W-:Y:S02]  /*11e0*/  IADD3 R116, P3, PT, R70, R199, RZ ;  /* 0x000000c746747210 */ /* 0x000fe40007f7e0ff */
[----:B------:R-:W-:Y:S02]  /*11f0*/  LEA.HI.X.SX32 R137, R68, R43, 0x1, P2 ;  /* 0x0000002b44897211 */ /* 0x000fe400010f0eff */
[----:B------:R-:W-:Y:S02]  /*1200*/  IADD3 R154, P2, PT, R72, R199, RZ ;  /* 0x000000c7489a7210 */ /* 0x000fe40007f5e0ff */
[-C--:B------:R-:W-:Y:S01]  /*1210*/  LEA.HI.X.SX32 R97, R46, R43.reuse, 0x1, P1 ;  /* 0x0000002b2e617211 */ /* 0x080fe200008f0eff */
[----:B------:R-:W-:Y:S01]  /*1220*/  IMAD R46, R177, 0x2, R64 ;  /* 0x00000002b12e7824 */ /* 0x000fe200078e0240 */
[----:B------:R-:W-:Y:S02]  /*1230*/  LEA.HI.X.SX32 R117, R70, R43, 0x1, P3 ;  /* 0x0000002b46757211 */ /* 0x000fe400018f0eff */
[----:B------:R-:W-:-:S02]  /*1240*/  IADD3 R134, P3, PT, R74, R199, RZ ;  /* 0x000000c74a867210 */ /* 0x000fc40007f7e0ff */
[----:B------:R-:W-:Y:S01]  /*1250*/  LEA.HI.X.SX32 R155, R72, R43, 0x1, P2 ;  /* 0x0000002b489b7211 */ /* 0x000fe200010f0eff */
[C---:B------:R-:W-:Y:S01]  /*1260*/  IMAD R66, R177.reuse, 0x2, R46 ;  /* 0x00000002b1427824 */ /* 0x040fe200078e022e */
[----:B------:R-:W-:Y:S02]  /*1270*/  IADD3 R152, P2, PT, R34, R199, RZ ;  /* 0x000000c722987210 */ /* 0x000fe40007f5e0ff */
[----:B------:R-:W-:Y:S02]  /*1280*/  LEA.HI.X.SX32 R135, R74, R43, 0x1, P3 ;  /* 0x0000002b4a877211 */ /* 0x000fe400018f0eff */
[-C--:B------:R-:W-:Y:S02]  /*1290*/  IADD3 R114, P1, PT, R52, R199.reuse, RZ ;  /* 0x000000c734727210 */ /* 0x080fe40007f3e0ff */
[----:B------:R-:W-:Y:S02]  /*12a0*/  IADD3 R132, P3, PT, R36, R199, RZ ;  /* 0x000000c724847210 */ /* 0x000fe40007f7e0ff */
[-C--:B------:R-:W-:Y:S01]  /*12b0*/  LEA.HI.X.SX32 R153, R34, R43.reuse, 0x1, P2 ;  /* 0x0000002b22997211 */ /* 0x080fe200010f0eff */
[----:B------:R-:W-:Y:S01]  /*12c0*/  IMAD R34, R177, 0x2, R66 ;  /* 0x00000002b1227824 */ /* 0x000fe200078e0242 */
[----:B------:R-:W-:-:S02]  /*12d0*/  LEA.HI.X.SX32 R115, R52, R43, 0x1, P1 ;  /* 0x0000002b34737211 */ /* 0x000fc400008f0eff */
[----:B------:R-:W-:Y:S01]  /*12e0*/  LEA.HI.X.SX32 R133, R36, R43, 0x1, P3 ;  /* 0x0000002b24857211 */ /* 0x000fe200018f0eff */
[C---:B------:R-:W-:Y:S01]  /*12f0*/  IMAD R36, R177.reuse, 0x2, R34 ;  /* 0x00000002b1247824 */ /* 0x040fe200078e0222 */
[-C--:B------:R-:W-:Y:S02]  /*1300*/  IADD3 R112, P1, PT, R38, R199.reuse, RZ ;  /* 0x000000c726707210 */ /* 0x080fe40007f3e0ff */
[----:B------:R-:W-:Y:S02]  /*1310*/  IADD3 R92, P2, PT, R40, R199, RZ ;  /* 0x000000c7285c7210 */ /* 0x000fe40007f5e0ff */
[----:B------:R-:W-:Y:S01]  /*1320*/  LEA.HI.X.SX32 R113, R38, R43, 0x1, P1 ;  /* 0x0000002b26717211 */ /* 0x000fe200008f0eff */
[C---:B------:R-:W-:Y:S01]  /*1330*/  IMAD R38, R177.reuse, 0x2, R36 ;  /* 0x00000002b1267824 */ /* 0x040fe200078e0224 */
        /* <DEDUP_REMOVED lines=13> */
[----:B------:R-:W-:Y:S01]  /*1410*/  LEA.HI.X.SX32 R129, R76, R43, 0x1, P1 ;  /* 0x0000002b4c817211 */ /* 0x000fe200008f0eff */
[C---:B------:R-:W-:Y:S01]  /*1420*/  IMAD R54, R177.reuse, 0x2, R52 ;  /* 0x00000002b1367824 */ /* 0x040fe200078e0234 */
[-C--:B------:R-:W-:Y:S02]  /*1430*/  IADD3 R146, P1, PT, R42, R199.reuse, RZ ;  /* 0x000000c72a927210 */ /* 0x080fe40007f3e0ff */
        /* <DEDUP_REMOVED lines=8> */
[----:B------:R-:W-:Y:S01]  /*14c0*/  IMAD R44, R177, 0x2, R42 ;  /* 0x00000002b12c7824 */ /* 0x000fe200078e022a */
[-C--:B------:R-:W-:Y:S02]  /*14d0*/  IADD3 R124, P2, PT, R46, R199.reuse, RZ ;  /* 0x000000c72e7c7210 */ /* 0x080fe40007f5e0ff */
[----:B------:R-:W-:Y:S02]  /*14e0*/  IADD3 R94, P5, PT, R33, R199, RZ ;  /* 0x000000c7215e7210 */ /* 0x000fe40007fbe0ff */
[----:B------:R-:W-:Y:S02]  /*14f0*/  LEA.HI.X.SX32 R89, R60, R43, 0x1, P3 ;  /* 0x0000002b3c597211 */ /* 0x000fe400018f0eff */
[----:B------:R-:W-:-:S02]  /*1500*/  IADD3 R144, P1, PT, R64, R199, RZ ;  /* 0x000000c740907210 */ /* 0x000fc40007f3e0ff */
[----:B------:R-:W-:Y:S02]  /*1510*/  IADD3 R106, P3, PT, R62, R199, RZ ;  /* 0x000000c73e6a7210 */ /* 0x000fe40007f7e0ff */
[-C--:B------:R-:W-:Y:S01]  /*1520*/  LEA.HI.X.SX32 R125, R46, R43.reuse, 0x1, P2 ;  /* 0x0000002b2e7d7211 */ /* 0x080fe200010f0eff */
[----:B------:R-:W-:Y:S01]  /*1530*/  IMAD R46, R177, 0x2, R44 ;  /* 0x00000002b12e7824 */ /* 0x000fe200078e022c */
[-C--:B------:R-:W-:Y:S02]  /*1540*/  LEA.HI.X.SX32 R95, R33, R43.reuse, 0x1, P5 ;  /* 0x0000002b215f7211 */ /* 0x080fe400028f0eff */
[-C--:B------:R-:W-:Y:S01]  /*1550*/  LEA.HI.X.SX32 R145, R64, R43.reuse, 0x1, P1 ;  /* 0x0000002b40917211 */ /* 0x080fe200008f0eff */
[----:B------:R0:W-:Y:S01]  /*1560*/  STL.64 [R1+0x148], R160 ;  /* 0x000148a001007387 */ /* 0x0001e20000100a00 */
[----:B------:R-:W-:Y:S01]  /*1570*/  LEA.HI.X.SX32 R107, R62, R43, 0x1, P3 ;  /* 0x0000002b3e6b7211 */ /* 0x000fe200018f0eff */
[----:B------:R-:W-:Y:S01]  /*1580*/  IMAD R56, R177, 0x4, R46 ;  /* 0x00000004b1387824 */ /* 0x000fe200078e022e */
[-C--:B------:R-:W-:Y:S01]  /*1590*/  IADD3 R84, P1, PT, R34, R199.reuse, RZ ;  /* 0x000000c722547210 */ /* 0x080fe20007f3e0ff */
[----:B------:R0:W-:Y:S01]  /*15a0*/  STL.64 [R1+0x110], R98 ;  /* 0x0001106201007387 */ /* 0x0001e20000100a00 */
[----:B------:R-:W-:-:S02]  /*15b0*/  IADD3 R104, P3, PT, R66, R199, RZ ;  /* 0x000000c742687210 */ /* 0x000fc40007f7e0ff */
[----:B------:R-:W-:Y:S01]  /*15c0*/  IADD3 R142, P2, PT, R36, R199, RZ ;  /* 0x000000c7248e7210 */ /* 0x000fe20007f5e0ff */
[----:B------:R0:W-:Y:S01]  /*15d0*/  STL.64 [R1+0xd0], R94 ;  /* 0x0000d05e01007387 */ /* 0x0001e20000100a00 */
[-C--:B------:R-:W-:Y:S01]  /*15e0*/  LEA.HI.X.SX32 R85, R34, R43.reuse, 0x1, P1 ;  /* 0x0000002b22557211 */ /* 0x080fe200008f0eff */
[----:B------:R-:W-:Y:S01]  /*15f0*/  IMAD R34, R177, 0x2, R56 ;  /* 0x00000002b1227824 */ /* 0x000fe200078e0238 */
[----:B------:R-:W-:Y:S01]  /*1600*/  LEA.HI.X.SX32 R105, R66, R43, 0x1, P3 ;  /* 0x0000002b42697211 */ /* 0x000fe200018f0eff */
[----:B------:R0:W-:Y:S01]  /*1610*/  STL.64 [R1+0x90], R90 ;  /* 0x0000905a01007387 */ /* 0x0001e20000100a00 */
[----:B------:R-:W-:-:S03]  /*1620*/  IADD3 R122, P3, PT, R38, R199, RZ ;  /* 0x000000c7267a7210 */ /* 0x000fc60007f7e0ff */
[----:B------:R0:W-:Y:S01]  /*1630*/  STL.64 [R1+0x50], R86 ;  /* 0x0000505601007387 */ /* 0x0001e20000100a00 */
[----:B------:R-:W-:-:S03]  /*1640*/  LEA.HI.X.SX32 R143, R36, R43, 0x1, P2 ;  /* 0x0000002b248f7211 */ /* 0x000fc600010f0eff */
[----:B------:R0:W-:Y:S01]  /*1650*/  STL.64 [R1+0x10], R78 ;  /* 0x0000104e01007387 */ /* 0x0001e20000100a00 */
[----:B------:R-:W-:-:S03]  /*1660*/  IMAD R36, R177, 0x2, R34 ;  /* 0x00000002b1247824 */ /* 0x000fc600078e0222 */
[----:B------:R0:W-:Y:S01]  /*1670*/  STL.64 [R1+0x140], R140 ;  /* 0x0001408c01007387 */ /* 0x0001e20000100a00 */
[----:B------:R-:W-:-:S03]  /*1680*/  LEA.HI.X.SX32 R123, R38, R43, 0x1, P3 ;  /* 0x0000002b267b7211 */ /* 0x000fc600018f0eff */
[----:B------:R0:W-:Y:S01]  /*1690*/  STL.64 [R1+0x138], R120 ;  /* 0x0001387801007387 */ /* 0x0001e20000100a00 */
[----:B------:R-:W-:-:S03]  /*16a0*/  IADD3 R80, P3, PT, R50, R199, RZ ;  /* 0x000000c732507210 */ /* 0x000fc60007f7e0ff */
[----:B------:R0:W-:Y:S01]  /*16b0*/  STL.64 [R1+0x130], R100 ;  /* 0x0001306401007387 */ /* 0x0001e20000100a00 */
[----:B------:R-:W-:-:S03]  /*16c0*/  IADD3 R102, P1, PT, R40, R199, RZ ;  /* 0x000000c728667210 */ /* 0x000fc60007f3e0ff */
[----:B------:R0:W-:Y:S01]  /*16d0*/  STL.64 [R1+0x128], R158 ;  /* 0x0001289e01007387 */ /* 0x0001e20000100a00 */
[----:B------:R-:W-:-:S03]  /*16e0*/  IMAD R38, R177, 0x2, R36 ;  /* 0x00000002b1267824 */ /* 0x000fc600078e0224 */
[----:B------:R0:W-:Y:S01]  /*16f0*/  STL.64 [R1+0x120], R138 ;  /* 0x0001208a01007387 */ /* 0x0001e20000100a00 */
[----:B------:R-:W-:-:S03]  /*1700*/  LEA.HI.X.SX32 R81, R50, R43, 0x1, P3 ;  /* 0x0000002b32517211 */ /* 0x000fc600018f0eff */
[----:B------:R0:W-:Y:S01]  /*1710*/  STL.64 [R1+0x118], R118 ;  /* 0x0001187601007387 */ /* 0x0001e20000100a00 */
[----:B------:R-:W-:-:S03]  /*1720*/  LEA.HI.X.SX32 R103, R40, R43, 0x1, P1 ;  /* 0x0000002b28677211 */ /* 0x000fc600008f0eff */
[----:B------:R0:W-:Y:S01]  /*1730*/  STL.64 [R1+0x108], R156 ;  /* 0x0001089c01007387 */ /* 0x0001e20000100a00 */
[----:B------:R-:W-:-:S03]  /*1740*/  IADD3 R246, P3, PT, R42, R199, RZ ;  /* 0x000000c72af67210 */ /* 0x000fc60007f7e0ff */
[----:B------:R0:W-:Y:S01]  /*1750*/  STL.64 [R1+0x100], R136 ;  /* 0x0001008801007387 */ /* 0x0001e20000100a00 */
[----:B------:R-:W-:-:S03]  /*1760*/  IMAD R40, R177, 0x2, R38 ;  /* 0x00000002b1287824 */ /* 0x000fc600078e0226 */
[----:B------:R0:W-:Y:S01]  /*1770*/  STL.64 [R1+0xf8], R116 ;  /* 0x0000f87401007387 */ /* 0x0001e20000100a00 */
[----:B------:R-:W-:-:S03]  /*1780*/  IADD3 R82, P2, PT, R48, R199, RZ ;  /* 0x000000c730527210 */ /* 0x000fc60007f5e0ff */
        /* <DEDUP_REMOVED lines=11> */
[----:B------:R-:W-:-:S03]  /*1840*/  LEA.HI.X.SX32 R251, R52, R43, 0x1, P1 ;  /* 0x0000002b34fb7211 */ /* 0x000fc600008f0eff */
[----:B------:R0:W-:Y:S01]  /*1850*/  STL.64 [R1+0xb8], R112 ;  /* 0x0000b87001007387 */ /* 0x0001e20000100a00 */
[----:B------:R-:W-:Y:S01]  /*1860*/  IADD3 R244, P1, PT, R44, R199, RZ ;  /* 0x000000c72cf47210 */ /* 0x000fe20007f3e0ff */
[----:B------:R-:W-:Y:S02]  /*1870*/  IMAD R48, R177, 0x2, R42 ;  /* 0x00000002b1307824 */ /* 0x000fe400078e022a */
[----:B------:R0:W-:Y:S01]  /*1880*/  STL.64 [R1+0xa8], R150 ;  /* 0x0000a89601007387 */ /* 0x0001e20000100a00 */
[----:B------:R-:W-:-:S03]  /*1890*/  LEA.HI.X.SX32 R249, R54, R43, 0x1, P2 ;  /* 0x0000002b36f97211 */ /* 0x000fc600010f0eff */
[----:B------:R0:W-:Y:S01]  /*18a0*/  STL.64 [R1+0xb0], R92 ;  /* 0x0000b05c01007387 */ /* 0x0001e20000100a00 */
[----:B------:R-:W-:-:S03]  /*18b0*/  IADD3 R242, P2, PT, R46, R199, RZ ;  /* 0x000000c72ef27210 */ /* 0x000fc60007f5e0ff */
[----:B------:R0:W-:Y:S01]  /*18c0*/  STL.64 [R1+0xa0], R130 ;  /* 0x0000a08201007387 */ /* 0x0001e20000100a00 */
[----:B------:R-:W-:-:S03]  /*18d0*/  LEA.HI.X.SX32 R245, R44, R43, 0x1, P1 ;  /* 0x0000002b2cf57211 */ /* 0x000fc600008f0eff */
[----:B------:R0:W-:Y:S01]  /*18e0*/  STL.64 [R1+0x88], R148 ;  /* 0x0000889401007387 */ /* 0x0001e20000100a00 */
[----:B------:R-:W-:-:S03]  /*18f0*/  IMAD R44, R177, 0x4, R48 ;  /* 0x00000004b12c7824 */ /* 0x000fc600078e0230 */
[----:B------:R0:W-:Y:S04]  /*1900*/  STL.64 [R1+0x98], R110 ;  /* 0x0000986e01007387 */ /* 0x0001e80000100a00 */
        /* <DEDUP_REMOVED lines=27> */
[----:B------:R0:W-:Y:S01]  /*1ac0*/  STL.64 [R1], R80 ;  /* 0x0000005001007387 */ /* 0x0001e20000100a00 */
[C---:B------:R-:W-:Y:S01]  /*1ad0*/  IMAD R38, R177.reuse, 0x2, R36 ;  /* 0x00000002b1267824 */ /* 0x040fe200078e0224 */
[-C--:B------:R-:W-:Y:S02]  /*1ae0*/  IADD3 R226, P2, PT, R42, R199.reuse, RZ ;  /* 0x000000c72ae27210 */ /* 0x080fe40007f5e0ff */
[----:B------:R-:W-:Y:S02]  /*1af0*/  IADD3 R224, P3, PT, R48, R199, RZ ;  /* 0x000000c730e07210 */ /* 0x000fe40007f7e0ff */
[-C--:B------:R-:W-:Y:S01]  /*1b00*/  LEA.HI.X.SX32 R229, R40, R43.reuse, 0x1, P1 ;  /* 0x0000002b28e57211 */ /* 0x080fe200008f0eff */
[C---:B------:R-:W-:Y:S01]  /*1b10*/  IMAD R40, R177.reuse, 0x2, R38 ;  /* 0x00000002b1287824 */ /* 0x040fe200078e0226 */
[-C--:B------:R-:W-:Y:S02]  /*1b20*/  LEA.HI.X.SX32 R227, R42, R43.reuse, 0x1, P2 ;  /* 0x0000002b2ae37211 */ /* 0x080fe400010f0eff */
[----:B------:R-:W-:Y:S01]  /*1b30*/  LEA.HI.X.SX32 R225, R48, R43, 0x1, P3 ;  /* 0x0000002b30e17211 */ /* 0x000fe200018f0eff */
[----:B------:R-:W-:Y:S01]  /*1b40*/  IMAD R33, R177, 0x2, R40 ;  /* 0x00000002b1217824 */ /* 0x000fe200078e0228 */
[----:B------:R-:W-:-:S02]  /*1b50*/  IADD3 R220, P1, PT, R44, R199, RZ ;  /* 0x000000c72cdc7210 */ /* 0x000fc40007f3e0ff */
[-C--:B------:R-:W-:Y:S02]  /*1b60*/  IADD3 R218, P2, PT, R46, R199.reuse, RZ ;  /* 0x000000c72eda7210 */ /* 0x080fe40007f5e0ff */
[----:B------:R-:W-:Y:S02]  /*1b70*/  IADD3 R212, P3, PT, R34, R199, RZ ;  /* 0x000000c722d47210 */ /* 0x000fe40007f7e0ff */
[-C--:B------:R-:W-:Y:S02]  /*1b80*/  LEA.HI.X.SX32 R221, R44, R43.reuse, 0x1, P1 ;  /* 0x0000002b2cdd7211 */ /* 0x080fe400008f0eff */
[-C--:B------:R-:W-:Y:S02]  /*1b90*/  LEA.HI.X.SX32 R219, R46, R43.reuse, 0x1, P2 ;  /* 0x0000002b2edb7211 */ /* 0x080fe400010f0eff */
[----:B------:R-:W-:Y:S02]  /*1ba0*/  LEA.HI.X.SX32 R213, R34, R43, 0x1, P3 ;  /* 0x0000002b22d57211 */ /* 0x000fe400018f0eff */
[----:B------:R-:W-:-:S02]  /*1bb0*/  IADD3 R222, P6, PT, R39, R199, RZ ;  /* 0x000000c727de7210 */ /* 0x000fc40007fde0ff */
[-C--:B------:R-:W-:Y:S02]  /*1bc0*/  IADD3 R196, P5, PT, R41, R199.reuse, RZ ;  /* 0x000000c729c47210 */ /* 0x080fe40007fbe0ff */
[-C--:B------:R-:W-:Y:S02]  /*1bd0*/  IADD3 R204, P1, PT, R36, R199.reuse, RZ ;  /* 0x000000c724cc7210 */ /* 0x080fe40007f3e0ff */
[-C--:B------:R-:W-:Y:S02]  /*1be0*/  IADD3 R202, P2, PT, R38, R199.reuse, RZ ;  /* 0x000000c726ca7210 */ /* 0x080fe40007f5e0ff */
[-C--:B------:R-:W-:Y:S02]  /*1bf0*/  IADD3 R200, P3, PT, R40, R199.reuse, RZ ;  /* 0x000000c728c87210 */ /* 0x080fe40007f7e0ff */
[----:B------:R-:W-:Y:S02]  /*1c00*/  IADD3 R198, P4, PT, R33, R199, RZ ;  /* 0x000000c721c67210 */ /* 0x000fe40007f9e0ff */
[----:B--2---:R-:W-:-:S02]  /*1c10*/  R2UR UR12, R47 ;  /* 0x000000002f0c72ca */ /* 0x004fc400000e0000 */
[-C--:B------:R-:W-:Y:S02]  /*1c20*/  LEA.HI.X.SX32 R223, R39, R43.reuse, 0x1, P6 ;  /* 0x0000002b27df7211 */ /* 0x080fe400030f0eff */
[-C--:B------:R-:W-:Y:S02]  /*1c30*/  LEA.HI.X.SX32 R197, R41, R43.reuse, 0x1, P5 ;  /* 0x0000002b29c57211 */ /* 0x080fe400028f0eff */
[-C--:B------:R-:W-:Y:S02]  /*1c40*/  LEA.HI.X.SX32 R205, R36, R43.reuse, 0x1, P1 ;  /* 0x0000002b24cd7211 */ /* 0x080fe400008f0eff */
[-C--:B------:R-:W-:Y:S02]  /*1c50*/  LEA.HI.X.SX32 R203, R38, R43.reuse, 0x1, P2 ;  /* 0x0000002b26cb7211 */ /* 0x080fe400010f0eff */
[-C--:B------:R-:W-:Y:S02]  /*1c60*/  LEA.HI.X.SX32 R201, R40, R43.reuse, 0x1, P3 ;  /* 0x0000002b28c97211 */ /* 0x080fe400018f0eff */
[----:B------:R-:W-:-:S02]  /*1c70*/  LEA.HI.X.SX32 R199, R33, R43, 0x1, P4 ;  /* 0x0000002b21c77211 */ /* 0x000fc400020f0eff */
[----:B------:R-:W-:Y:S01]  /*1c80*/  LOP3.LUT R69, R65, 0x7f, RZ, 0xc0, !PT ;  /* 0x0000007f41457812 */ /* 0x000fe200078ec0ff */
[----:B0-----:R-:W-:Y:S06]  /*1c90*/  @P0 BRA `(.L_x_5) ;  /* 0x0000000000180947 */ /* 0x001fec0003800000 */
[----:B------:R-:W-:Y:S01]  /*1ca0*/  ELECT P1, URZ, PT ;  /* 0x0000000000ff782f */ /* 0x000fe20003820000 */
[----:B------:R-:W-:Y:S01]  /*1cb0*/  IMAD.MOV.U32 R33, RZ, RZ, 0x1 ;  /* 0x00000001ff217424 */ /* 0x000fe200078e00ff */
[----:B------:R-:W-:Y:S01]  /*1cc0*/  UMOV UR4, 0x40 ;  /* 0x0000004000047882 */ /* 0x000fe20000000000 */
[----:B------:R-:W-:Y:S01]  /*1cd0*/  UVIRTCOUNT.DEALLOC.SMPOOL 0x80 ;  /* 0x000000800000784c */ /* 0x000fe20000000000 */
[----:B------:R-:W-:-:S09]  /*1ce0*/  ULEA UR4, UR6, UR4, 0x18 ;  /* 0x0000000406047291 */ /* 0x000fd2000f8ec0ff */
[----:B------:R0:W-:Y:S03]  /*1cf0*/  @P1 STS.U8 [UR4], R33 ;  /* 0x00000021ff001988 */ /* 0x0001e60008000004 */
.L_x_5:
[----:B-----5:R1:W-:Y:S01]  /*1d00*/  STS.U8 [R69+UR14+0x8000], R0 ;  /* 0x0080000045007988 */ /* 0x0203e2000800000e */
[C---:B------:R-:W-:Y:S01]  /*1d10*/  LOP3.LUT R67, R69.reuse, 0x10, RZ, 0x3c, !PT ;  /* 0x0000001045437812 */ /* 0x040fe200078e3cff */
[----:B------:R-:W-:Y:S01]  /*1d20*/  USHF.L.U32 UR4, UR22, 0x15, URZ ;  /* 0x0000001516047899 */ /* 0x000fe200080006ff */
[----:B------:R-:W-:Y:S01]  /*1d30*/  LOP3.LUT R66, R69, 0x20, RZ, 0x3c, !PT ;  /* 0x0000002045427812 */ /* 0x000fe200078e3cff */
[----:B------:R2:W-:Y:S01]  /*1d40*/  STS.U8 [R69+UR14+0x8200], R9 ;  /* 0x0082000945007988 */ /* 0x0005e2000800000e */
[----:B------:R-:W-:Y:S01]  /*1d50*/  LOP3.LUT P1, RZ, R65, 0x7f, RZ, 0xc0, !PT ;  /* 0x0000007f41ff7812 */ /* 0x000fe2000782c0ff */
[----:B------:R-:W-:Y:S01]  /*1d60*/  ULOP3.LUT UR4, UR4, 0x600000, URZ, 0xc0, !UPT ;  /* 0x0060000004047892 */ /* 0x000fe2000f8ec0ff */
[----:B------:R-:W-:Y:S01]  /*1d70*/  LOP3.LUT R65, R69, 0x30, RZ, 0x3c, !PT ;  /* 0x0000003045417812 */ /* 0x000fe200078e3cff */
[----:B------:R-:W-:Y:S01]  /*1d80*/  STS.U8 [R69+UR14+0x8400], R12 ;  /* 0x0084000c45007988 */ /* 0x000fe2000800000e */
[----:B------:R-:W-:Y:S01]  /*1d90*/  UMOV UR5, 0x1 ;  /* 0x0000000100057882 */ /* 0x000fe20000000000 */
[----:B------:R-:W-:Y:S01]  /*1da0*/  UIADD3 UR15, UPT, UPT, UR12, UR4, URZ ;  /* 0x000000040c0f7290 */ /* 0x000fe2000fffe0ff */
[----:B-1----:R-:W-:Y:S01]  /*1db0*/  PRMT R0, RZ, 0x7610, R0 ;  /* 0x00007610ff007816 */ /* 0x002fe20000000000 */
[----:B------:R-:W-:Y:S01]  /*1dc0*/  STS.U8 [R69+UR14+0x8600], R16 ;  /* 0x0086001045007988 */ /* 0x000fe2000800000e */
[----:B------:R-:W-:Y:S01]  /*1dd0*/  UIADD3 UR17, UPT, UPT, UR14, 0x9000, URZ ;  /* 0x000090000e117890 */ /* 0x000fe2000fffe0ff */
[----:B------:R-:W1:Y:S02]  /*1de0*/  LDCU UR11, c[0x0][0x3f0] ;  /* 0x00007e00ff0b77ac */ /* 0x000e640008000800 */
[----:B------:R-:W-:Y:S02]  /*1df0*/  STS.U8 [R69+UR14+0x8800], R19 ;  /* 0x0088001345007988 */ /* 0x000fe4000800000e */
[----:B------:R-:W-:-:S02]  /*1e00*/  VOTEU.ALL UP0, P1 ;  /* 0x0000000000ff7886 */ /* 0x000fc40000800000 */
[----:B------:R-:W-:Y:S01]  /*1e10*/  STS.U8 [R69+UR14+0x8a00], R23 ;  /* 0x008a001745007988 */ /* 0x000fe2000800000e */
[----:B------:R-:W-:-:S03]  /*1e20*/  VOTEU.ALL UP1, P1 ;  /* 0x0000000000ff7886 */ /* 0x000fc60000820000 */
[----:B------:R-:W-:Y:S01]  /*1e30*/  STS.U8 [R69+UR14+0x8c00], R26 ;  /* 0x008c001a45007988 */ /* 0x000fe2000800000e */
[----:B------:R-:W-:-:S04]  /*1e40*/  @!UP0 UIADD3 UR6, UPT, UPT, -UR5, 0x100000, URZ ;  /* 0x0010000005068890 */ /* 0x000fc8000fffe1ff */
[----:B------:R-:W-:Y:S02]  /*1e50*/  @!UP0 USHF.L.U32 UR7, UR6, 0xb, URZ ;  /* 0x0000000b06078899 */ /* 0x000fe400080006ff */
[----:B------:R-:W-:Y:S01]  /*1e60*/  @!UP0 USHF.L.U32 UR6, UR6, 0x1, URZ ;  /* 0x0000000106068899 */ /* 0x000fe200080006ff */
[----:B------:R-:W-:Y:S04]  /*1e70*/  STS.U8 [R69+UR14+0x8e00], R30 ;  /* 0x008e001e45007988 */ /* 0x000fe8000800000e */
[----:B------:R-:W-:Y:S01]  /*1e80*/  STS.U8 [R67+UR14+0x8080], R2 ;  /* 0x0080800243007988 */ /* 0x000fe2000800000e */
[----:B-1----:R-:W-:-:S03]  /*1e90*/  ISETP.LT.AND P2, PT, RZ, UR11, PT ;  /* 0x0000000bff007c0c */ /* 0x002fc6000bf41270 */
[----:B------:R-:W-:Y:S04]  /*1ea0*/  STS.U8 [R67+UR14+0x8280], R10 ;  /* 0x0082800a43007988 */ /* 0x000fe8000800000e */
[----:B------:R-:W-:Y:S04]  /*1eb0*/  STS.U8 [R67+UR14+0x8480], R13 ;  /* 0x0084800d43007988 */ /* 0x000fe8000800000e */
[----:B------:R-:W-:Y:S04]  /*1ec0*/  STS.U8 [R67+UR14+0x8680], R17 ;  /* 0x0086801143007988 */ /* 0x000fe8000800000e */
[----:B------:R-:W-:Y:S04]  /*1ed0*/  STS.U8 [R67+UR14+0x8880], R20 ;  /* 0x0088801443007988 */ /* 0x000fe8000800000e */
[----:B------:R-:W-:Y:S04]  /*1ee0*/  STS.U8 [R67+UR14+0x8a80], R24 ;  /* 0x008a801843007988 */ /* 0x000fe8000800000e */
[----:B------:R-:W-:Y:S04]  /*1ef0*/  STS.U8 [R67+UR14+0x8c80], R27 ;  /* 0x008c801b43007988 */ /* 0x000fe8000800000e */
[----:B------:R-:W-:Y:S04]  /*1f00*/  STS.U8 [R67+UR14+0x8e80], R31 ;  /* 0x008e801f43007988 */ /* 0x000fe8000800000e */
[----:B------:R1:W-:Y:S04]  /*1f10*/  STS.U8 [R66+UR14+0x8100], R7 ;  /* 0x0081000742007988 */ /* 0x0003e8000800000e */
[----:B------:R-:W-:Y:S04]  /*1f20*/  STS.U8 [R66+UR14+0x8300], R11 ;  /* 0x0083000b42007988 */ /* 0x000fe8000800000e */
[----:B------:R-:W-:Y:S01]  /*1f30*/  STS.U8 [R66+UR14+0x8500], R14 ;  /* 0x0085000e42007988 */ /* 0x000fe2000800000e */
[----:B--2---:R-:W-:-:S02]  /*1f40*/  PRMT R9, RZ, 0x7610, R9 ;  /* 0x00007610ff097816 */ /* 0x004fc40000000009 */
[----:B-1----:R-:W-:Y:S01]  /*1f50*/  PRMT R7, RZ, 0x7610, R7 ;  /* 0x00007610ff077816 */ /* 0x002fe20000000007 */
[----:B------:R-:W-:Y:S04]  /*1f60*/  STS.U8 [R66+UR14+0x8700], R18 ;  /* 0x0087001242007988 */ /* 0x000fe8000800000e */
[----:B------:R1:W-:Y:S04]  /*1f70*/  STS.U8 [R66+UR14+0x8900], R21 ;  /* 0x0089001542007988 */ /* 0x0003e8000800000e */
[----:B------:R2:W-:Y:S04]  /*1f80*/  STS.U8 [R66+UR14+0x8b00], R25 ;  /* 0x008b001942007988 */ /* 0x0005e8000800000e */
[----:B------:R-:W-:Y:S04]  /*1f90*/  STS.U8 [R66+UR14+0x8d00], R28 ;  /* 0x008d001c42007988 */ /* 0x000fe8000800000e */
        /* <DEDUP_REMOVED lines=8> */
[----:B------:R4:W-:Y:S01]  /*2020*/  STS.U8 [R65+UR14+0x8f80], R6 ;  /* 0x008f800641007988 */ /* 0x0009e2000800000e */
[----:B------:R-:W-:Y:S01]  /*2030*/  STTM.16dp32bit_t0_t15.x32 tmem[UR15], RZ ;  /* 0x000000ff000079ed */ /* 0x000fe20008a8000f */
[----:B------:R-:W-:Y:S01]  /*2040*/  STTM.16dp32bit_t16_t31.x32 tmem[UR15+0x20], RZ ;  /* 0x000020ff000079ed */ /* 0x000fe20008aa000f */
[----:B------:R-:W0:Y:S02]  /*2050*/  FENCE.VIEW.ASYNC.T ;  /* 0x00000000000073c6 */ /* 0x000e240000000200 */
[----:B0-----:R-:W-:Y:S01]  /*2060*/  BAR.SYNC.DEFER_BLOCKING 0x0 ;  /* 0x0000000000007b1d */ /* 0x001fe20000010000 */
[----:B------:R-:W-:-:S05]  /*2070*/  PRMT R13, RZ, 0x7610, R13 ;  /* 0x00007610ff0d7816 */ /* 0x000fca000000000d */
[----:B------:R-:W0:Y:S02]  /*2080*/  FENCE.VIEW.ASYNC.S ;  /* 0x00000000000073c6 */ /* 0x000e240000000000 */
[----:B0-----:R0:W0:Y:S02]  /*2090*/  @!UP1 SYNCS.EXCH.64 URZ, [UR17], UR6 ;  /* 0x0000000611ff95b2 */ /* 0x0010240008000100 */
[----:B0-----:R-:W-:Y:S01]  /*20a0*/  BAR.SYNC.DEFER_BLOCKING 0x0 ;  /* 0x0000000000007b1d */ /* 0x001fe20000010000 */
[----:B------:R-:W-:Y:S02]  /*20b0*/  PRMT R17, RZ, 0x7610, R17 ;  /* 0x00007610ff117816 */ /* 0x000fe40000000011 */
[----:B-1----:R-:W-:Y:S02]  /*20c0*/  PRMT R21, RZ, 0x7610, R21 ;  /* 0x00007610ff157816 */ /* 0x002fe40000000015 */
[----:B--2---:R-:W-:Y:S02]  /*20d0*/  PRMT R25, RZ, 0x7610, R25 ;  /* 0x00007610ff197816 */ /* 0x004fe40000000019 */
[----:B---3--:R-:W-:-:S02]  /*20e0*/  PRMT R29, RZ, 0x7610, R29 ;  /* 0x00007610ff1d7816 */ /* 0x008fc4000000001d */
[----:B------:R-:W-:Y:S02]  /*20f0*/  PRMT R33, RZ, 0x7610, R33 ;  /* 0x00007610ff217816 */ /* 0x000fe40000000021 */
[----:B------:R-:W-:Y:S02]  /*2100*/  PRMT R37, RZ, 0x7610, R37 ;  /* 0x00007610ff257816 */ /* 0x000fe40000000025 */
[----:B------:R-:W-:Y:S02]  /*2110*/  PRMT R41, RZ, 0x7610, R41 ;  /* 0x00007610ff297816 */ /* 0x000fe40000000029 */
[----:B------:R-:W-:Y:S02]  /*2120*/  PRMT R45, RZ, 0x7610, R45 ;  /* 0x00007610ff2d7816 */ /* 0x000fe4000000002d */
[----:B------:R-:W-:Y:S01]  /*2130*/  PRMT R49, RZ, 0x7610, R49 ;  /* 0x00007610ff317816 */ /* 0x000fe20000000031 */
[----:B------:R-:W2:Y:S04]  /*2140*/  @P2 LDG.E.U8 R0, desc[UR28][R160.64] ;  /* 0x0000001ca0002981 */ /* 0x000ea8000c1e1100 */
[----:B------:R-:W3:Y:S04]  /*2150*/  @P2 LDG.E.U8 R7, desc[UR28][R158.64] ;  /* 0x0000001c9e072981 */ /* 0x000ee8000c1e1100 */
[----:B------:R-:W3:Y:S04]  /*2160*/  @P2 LDG.E.U8 R9, desc[UR28][R156.64] ;  /* 0x0000001c9c092981 */ /* 0x000ee8000c1e1100 */
[----:B------:R-:W3:Y:S01]  /*2170*/  @P2 LDG.E.U8 R13, desc[UR28][R154.64] ;  /* 0x0000001c9a0d2981 */ /* 0x000ee2000c1e1100 */
[----:B------:R-:W-:-:S03]  /*2180*/  PRMT R53, RZ, 0x7610, R53 ;  /* 0x00007610ff357816 */ /* 0x000fc60000000035 */
        /* <DEDUP_REMOVED lines=39> */
[----:B----4-:R-:W-:-:S03]  /*2400*/  PRMT R6, RZ, 0x7610, R6 ;  /* 0x00007610ff067816 */ /* 0x010fc60000000006 */
[----:B------:R-:W4:Y:S01]  /*2410*/  @P2 LDG.E.U8 R34, desc[UR28][R124.64] ;  /* 0x0000001c7c222981 */ /* 0x000f22000c1e1100 */
[----:B------:R-:W-:-:S03]  /*2420*/  PRMT R11, RZ, 0x7610, R11 ;  /* 0x00007610ff0b7816 */ /* 0x000fc6000000000b */
        /* <DEDUP_REMOVED lines=58> */
[----:B------:R-:W4:Y:S04]  /*27d0*/  @P2 LDG.E.U8 R28, desc[UR28][R88.64] ;  /* 0x0000001c581c2981 */ /* 0x000f28000c1e1100 */
        /* <DEDUP_REMOVED lines=8> */
[----:B------:R-:W4:Y:S01]  /*2860*/  @P2 LDG.E.U8 R64, desc[UR28][R196.64] ;  /* 0x0000001cc4402981 */ /* 0x000f22000c1e1100 */
[----:B------:R-:W-:-:S04]  /*2870*/  @!UP0 UIADD3 UR6, UPT, UPT, -UR5, 0x100000, URZ ;  /* 0x0010000005068890 */ /* 0x000fc8000fffe1ff */
[----:B------:R-:W-:Y:S02]  /*2880*/  @!UP0 USHF.L.U32 UR7, UR6, 0xb, URZ ;  /* 0x0000000b06078899 */ /* 0x000fe400080006ff */
[----:B------:R-:W-:Y:S01]  /*2890*/  @!UP0 USHF.L.U32 UR6, UR6, 0x1, URZ ;  /* 0x0000000106068899 */ /* 0x000fe200080006ff */
[----:B------:R-:W-:-:S11]  /*28a0*/  VOTEU.ALL UP1, P1 ;  /* 0x0000000000ff7886 */ /* 0x000fd60000820000 */
[----:B------:R0:W1:Y:S01]  /*28b0*/  @!UP1 SYNCS.EXCH.64 URZ, [UR14+0x9008], UR6 ;  /* 0x009008060eff95b2 */ /* 0x0000620008000100 */
[----:B--2---:R0:W-:Y:S04]  /*28c0*/  STS.U8 [R69+UR14+0x2000], R0 ;  /* 0x0020000045007988 */ /* 0x0041e8000800000e */
[----:B---3--:R0:W-:Y:S04]  /*28d0*/  STS.U8 [R69+UR14+0x2200], R7 ;  /* 0x0022000745007988 */ /* 0x0081e8000800000e */
[----:B------:R0:W-:Y:S04]  /*28e0*/  STS.U8 [R69+UR14+0x2400], R9 ;  /* 0x0024000945007988 */ /* 0x0001e8000800000e */
        /* <DEDUP_REMOVED lines=21> */
[----:B----4-:R0:W-:Y:S04]  /*2a40*/  STS.U8 [R67+UR14+0x3080], R34 ;  /* 0x0030802243007988 */ /* 0x0101e8000800000e */
        /* <DEDUP_REMOVED lines=24> */
[----:B------:R0:W-:Y:S01]  /*2bd0*/  STS.U8 [R65+UR14+0x2380], R8 ;  /* 0x0023800841007988 */ /* 0x0001e2000800000e */
[----:B------:R-:W-:-:S04]  /*2be0*/  @!UP0 UIADD3 UR4, UPT, UPT, -UR5, 0x100000, URZ ;  /* 0x0010000005048890 */ /* 0x000fc8000fffe1ff */
[----:B------:R-:W-:Y:S02]  /*2bf0*/  @!UP0 USHF.L.U32 UR5, UR4, 0xb, URZ ;  /* 0x0000000b04058899 */ /* 0x000fe400080006ff */
[----:B------:R-:W-:Y:S01]  /*2c00*/  @!UP0 USHF.L.U32 UR4, UR4, 0x1, URZ ;  /* 0x0000000104048899 */ /* 0x000fe200080006ff */
[----:B------:R0:W-:Y:S01]  /*2c10*/  STS.U8 [R65+UR14+0x2580], R12 ;  /* 0x0025800c41007988 */ /* 0x0001e2000800000e */
[----:B------:R-:W-:-:S03]  /*2c20*/  ISETP.EQ.U32.AND P3, PT, RZ, UR22, P2 ;  /* 0x00000016ff007c0c */ /* 0x000fc60009762070 */
[----:B------:R0:W-:Y:S04]  /*2c30*/  STS.U8 [R65+UR14+0x2780], R16 ;  /* 0x0027801041007988 */ /* 0x0001e8000800000e */
[----:B------:R0:W-:Y:S04]  /*2c40*/  STS.U8 [R65+UR14+0x2980], R20 ;  /* 0x0029801441007988 */ /* 0x0001e8000800000e */
[----:B------:R0:W-:Y:S04]  /*2c50*/  STS.U8 [R65+UR14+0x2b80], R24 ;  /* 0x002b801841007988 */ /* 0x0001e8000800000e */
[----:B------:R0:W-:Y:S04]  /*2c60*/  STS.U8 [R65+UR14+0x2d80], R28 ;  /* 0x002d801c41007988 */ /* 0x0001e8000800000e */
[----:B------:R0:W-:Y:S04]  /*2c70*/  STS.U8 [R65+UR14+0x2f80], R32 ;  /* 0x002f802041007988 */ /* 0x0001e8000800000e */
[----:B------:R0:W-:Y:S01]  /*2c80*/  STS.U8 [R65+UR14+0x3180], R36 ;  /* 0x0031802441007988 */ /* 0x0001e2000800000e */
[----:B------:R-:W-:-:S03]  /*2c90*/  VOTEU.ALL UP1, P1 ;  /* 0x0000000000ff7886 */ /* 0x000fc60000820000 */
[----:B------:R0:W-:Y:S04]  /*2ca0*/  STS.U8 [R65+UR14+0x3380], R40 ;  /* 0x0033802841007988 */ /* 0x0001e8000800000e */
[----:B------:R0:W-:Y:S04]  /*2cb0*/  STS.U8 [R65+UR14+0x3580], R44 ;  /* 0x0035802c41007988 */ /* 0x0001e8000800000e */
[----:B------:R0:W-:Y:S04]  /*2cc0*/  STS.U8 [R65+UR14+0x3780], R48 ;  /* 0x0037803041007988 */ /* 0x0001e8000800000e */
[----:B------:R0:W-:Y:S04]  /*2cd0*/  STS.U8 [R65+UR14+0x3980], R52 ;  /* 0x0039803441007988 */ /* 0x0001e8000800000e */
[----:B------:R0:W-:Y:S04]  /*2ce0*/  STS.U8 [R65+UR14+0x3b80], R56 ;  /* 0x003b803841007988 */ /* 0x0001e8000800000e */
[----:B------:R0:W-:Y:S01]  /*2cf0*/  STS.U8 [R65+UR14+0x3d80], R60 ;  /* 0x003d803c41007988 */ /* 0x0001e2000800000e */
[----:B------:R-:W-:-:S03]  /*2d00*/  UIADD3 UR10, UPT, UPT, UR14, 0x4000, URZ ;  /* 0x000040000e0a7890 */ /* 0x000fc6000fffe0ff */
[----:B------:R0:W-:Y:S01]  /*2d10*/  STS.U8 [R65+UR14+0x3f80], R64 ;  /* 0x003f804041007988 */ /* 0x0001e2000800000e */
[----:B------:R-:W-:Y:S01]  /*2d20*/  UIADD3 UR16, UPT, UPT, UR12, 0x100000, URZ ;  /* 0x001000000c107890 */ /* 0x000fe2000fffe0ff */
[----:B-1----:R1:W-:Y:S06]  /*2d30*/  MEMBAR.ALL.CTA ;  /* 0x0000000000007992 */ /* 0x0023ec0000008000 */
[----:B-1----:R-:W-:Y:S04]  /*2d40*/  FENCE.VIEW.ASYNC.S ;  /* 0x00000000000073c6 */ /* 0x002fe80000000000 */
[----:B------:R-:W1:Y:S02]  /*2d50*/  FENCE.VIEW.ASYNC.S ;  /* 0x00000000000073c6 */ /* 0x000e640000000000 */
[----:B-1----:R0:W1:Y:S02]  /*2d60*/  @!UP1 SYNCS.EXCH.64 URZ, [UR14+0x4000], UR4 ;  /* 0x004000040eff95b2 */ /* 0x0020640008000100 */
[----:B-1----:R-:W-:Y:S06]  /*2d70*/  BAR.SYNC.DEFER_BLOCKING 0x0 ;  /* 0x0000000000007b1d */ /* 0x002fec0000010000 */
[----:B0-----:R-:W-:Y:S05]  /*2d80*/  @!P3 BRA `(.L_x_6) ;  /* 0x00000000006cb947 */ /* 0x001fea0003800000 */
[----:B------:R-:W-:Y:S02]  /*2d90*/  UIADD3 UR4, UPT, UPT, UR14, 0x8000, URZ ;  /* 0x000080000e047890 */ /* 0x000fe4000fffe0ff */
[----:B------:R-:W-:Y:S02]  /*2da0*/  UIADD3 UR5, UPT, UPT, UR14, 0x2000, URZ ;  /* 0x000020000e057890 */ /* 0x000fe4000fffe0ff */
[----:B------:R-:W-:Y:S02]  /*2db0*/  USHF.R.U32.HI UR4, URZ, 0x4, UR4 ;  /* 0x00000004ff047899 */ /* 0x000fe40008011604 */
[----:B------:R-:W-:Y:S02]  /*2dc0*/  USHF.R.U32.HI UR5, URZ, 0x4, UR5 ;  /* 0x00000004ff057899 */ /* 0x000fe40008011605 */
[----:B------:R-:W-:Y:S02]  /*2dd0*/  USGXT.U32 UR6, UR4, 0xe ;  /* 0x0000000e0406789a */ /* 0x000fe40008000000 */
[----:B------:R-:W-:Y:S01]  /*2de0*/  USGXT.U32 UR8, UR5, 0xe ;  /* 0x0000000e0508789a */ /* 0x000fe20008000000 */
[----:B------:R-:W-:Y:S01]  /*2df0*/  UMOV UR18, 0xffffff80 ;  /* 0xffffff8000127882 */ /* 0x000fe20000000000 */
[----:B------:R-:W-:Y:S01]  /*2e00*/  UMOV UR19, 0x7fffbfdf ;  /* 0x7fffbfdf00137882 */ /* 0x000fe20000000000 */
[----:B------:R-:W-:Y:S01]  /*2e10*/  UMOV UR20, 0xfffffffe ;  /* 0xfffffffe00147882 */ /* 0x000fe20000000000 */
[----:B------:R-:W-:Y:S01]  /*2e20*/  UMOV UR21, 0x7fffbfdf ;  /* 0x7fffbfdf00157882 */ /* 0x000fe20000000000 */
[----:B------:R-:W-:Y:S01]  /*2e30*/  UMOV UR7, URZ ;  /* 0x000000ff00077c82 */ /* 0x000fe20008000000 */
[----:B------:R-:W-:Y:S01]  /*2e40*/  UMOV UR9, URZ ;  /* 0x000000ff00097c82 */ /* 0x000fe20008000000 */
[----:B------:R-:W-:-:S02]  /*2e50*/  UIADD3.64 UR18, UPT, UPT, UR6, -UR18, URZ ;  /* 0x8000001206127297 */ /* 0x000fc4000fffe0ff */
[----:B------:R-:W-:Y:S01]  /*2e60*/  UIADD3.64 UR20, UPT, UPT, UR8, -UR20, URZ ;  /* 0x8000001408147297 */ /* 0x000fe2000fffe0ff */
[----:B------:R-:W-:Y:S01]  /*2e70*/  UMOV UR24, 0x0 ;  /* 0x0000000000187882 */ /* 0x000fe20000000000 */
[----:B------:R-:W-:Y:S01]  /*2e80*/  UMOV UR25, 0x4208010 ;  /* 0x0420801000197882 */ /* 0x000fe20000000000 */
[----:B------:R-:W-:Y:S01]  /*2e90*/  UMOV UR4, UR10 ;  /* 0x0000000a00047c82 */ /* 0x000fe20008000000 */
[----:B------:R-:W-:Y:S01]  /*2ea0*/  UMOV UR5, URZ ;  /* 0x000000ff00057c82 */ /* 0x000fe20008000000 */
[----:B------:R-:W-:Y:S01]  /*2eb0*/  UMOV UR7, 0x80004020 ;  /* 0x8000402000077882 */ /* 0x000fe20000000000 */
[----:B------:R-:W-:Y:S01]  /*2ec0*/  UMOV UR9, 0x80004020 ;  /* 0x8000402000097882 */ /* 0x000fe20000000000 */
[----:B------:R-:W-:Y:S01]  /*2ed0*/  UMOV UR26, 0x0 ;  /* 0x00000000001a7882 */ /* 0x000fe20000000000 */
[----:B------:R-:W-:Y:S01]  /*2ee0*/  UMOV UR27, 0x4208010 ;  /* 0x04208010001b7882 */ /* 0x000fe20000000000 */
[----:B------:R-:W-:Y:S01]  /*2ef0*/  UMOV UR4, UR4 ;  /* 0x0000000400047c82 */ /* 0x000fe20008000000 */
[----:B------:R0:W-:Y:S01]  /*2f00*/  UTCQMMA gdesc[UR6], gdesc[UR8], tmem[UR16], tmem[UR24], idesc[UR25], !UPT ;  /* 0x00ff1808060075ea */ /* 0x0001e2000f800310 */
[----:B------:R0:W-:Y:S01]  /*2f10*/  UTCQMMA gdesc[UR18], gdesc[UR20], tmem[UR16], tmem[UR26], idesc[UR27], UPT ;  /* 0x00ff1a14120075ea */ /* 0x0001e2000b800310 */
[----:B------:R0:W-:Y:S01]  /*2f20*/  UTCBAR [UR4], URZ ;  /* 0x000000ff040073e9 */ /* 0x0001e200080000ff */
[----:B------:R-:W-:Y:S01]  /*2f30*/  NOP ;  /* 0x0000000000007918 */ /* 0x000fe20000000000 */
.L_x_6:
[----:B------:R-:W-:Y:S05]  /*2f40*/  @!P2 BRA `(.L_x_7) ;  /* 0x000000000008a947 */ /* 0x000fea0003800000 */
[----:B------:R-:W1:Y:S02]  /*2f50*/  SYNCS.PHASECHK.TRANS64.TRYWAIT P4, [UR14+0x4000], RZ ;  /* 0x004000ffff0075a7 */ /* 0x000e64000808110e */
[----:B-1----:R-:W-:Y:S05]  /*2f60*/  @!P4 BRA `(.L_x_8) ;  /* 0x000000a0000cc947 */ /* 0x002fea0003800000 */
.L_x_7:
[----:B------:R-:W-:Y:S06]  /*2f70*/  BAR.SYNC.DEFER_BLOCKING 0x0 ;  /* 0x0000000000007b1d */ /* 0x000fec0000010000 */
[----:B0-----:R-:W0:Y:S02]  /*2f80*/  LDCU UR6, c[0x0][0x3a8] ;  /* 0x00007500ff0677ac */ /* 0x001e240008000800 */
[----:B------:R-:W1:Y:S01]  /*2f90*/  LDC R91, c[0x0][0x3d8] ;  /* 0x0000f600ff5b7b82 */ /* 0x000e620000000800 */
[----:B------:R-:W-:Y:S01]  /*2fa0*/  LDTM.16dp32bit_t0_t15.x64 R4, tmem[UR15+0x100000] ;  /* 0x1000000f000479ee */ /* 0x000fe20008b00000 */
[----:B------:R-:W0:Y:S01]  /*2fb0*/  LDTM.16dp32bit_t16_t31.x64 R4, tmem[UR15+0x100040] ;  /* 0x1000400f000479ee */ /* 0x000e220008b20000 */
[----:B------:R-:W2:Y:S01]  /*2fc0*/  S2R R90, SR_TID.X ;  /* 0x00000000005a7919 */ /* 0x000ea20000002100 */
[----:B------:R-:W3:Y:S01]  /*2fd0*/  LDCU.64 UR18, c[0x0][0x3d0] ;  /* 0x00007a00ff1277ac */ /* 0x000ee20008000a00 */
[----:B------:R-:W-:-:S02]  /*2fe0*/  PRMT R72, RZ, 0x7610, R72 ;  /* 0x00007610ff487816 */ /* 0x000fc40000000048 */
[----:B------:R-:W-:Y:S01]  /*2ff0*/  PRMT R74, RZ, 0x7610, R74 ;  /* 0x00007610ff4a7816 */ /* 0x000fe2000000004a */
[----:B------:R-:W-:Y:S01]  /*3000*/  STL [R1+0x160], R198 ;  /* 0x000160c601007387 */ /* 0x000fe20000100800 */
[----:B------:R-:W-:Y:S02]  /*3010*/  PRMT R80, RZ, 0x7610, R80 ;  /* 0x00007610ff507816 */ /* 0x000fe40000000050 */
[----:B------:R-:W-:Y:S01]  /*3020*/  PRMT R76, RZ, 0x7610, R76 ;  /* 0x00007610ff4c7816 */ /* 0x000fe2000000004c */
[----:B------:R-:W-:Y:S01]  /*3030*/  STL [R1+0x15c], R197 ;  /* 0x00015cc501007387 */ /* 0x000fe20000100800 */
[----:B------:R-:W-:Y:S02]  /*3040*/  PRMT R83, RZ, 0x7610, R83 ;  /* 0x00007610ff537816 */ /* 0x000fe40000000053 */
[----:B------:R-:W-:Y:S01]  /*3050*/  PRMT R82, RZ, 0x7610, R82 ;  /* 0x00007610ff527816 */ /* 0x000fe20000000052 */
[----:B------:R-:W-:Y:S01]  /*3060*/  STL [R1+0x158], R196 ;  /* 0x000158c401007387 */ /* 0x000fe20000100800 */
[----:B------:R-:W4:Y:S01]  /*3070*/  @!P1 SYNCS.CCTL.IV [UR14+0x4000] ;  /* 0x00400000ff0099b1 */ /* 0x000f22000800000e */
[----:B------:R-:W-:Y:S01]  /*3080*/  NOP ;  /* 0x0000000000007918 */ /* 0x000fe20000000000 */
[----:B------:R-:W-:Y:S01]  /*3090*/  PRMT R87, RZ, 0x7610, R87 ;  /* 0x00007610ff577816 */ /* 0x000fe20000000057 */
[----:B------:R-:W-:Y:S01]  /*30a0*/  STL [R1+0x154], R177 ;  /* 0x000154b101007387 */ /* 0x000fe20000100800 */
[----:B---3--:R-:W-:Y:S01]  /*30b0*/  UIMAD UR4, UR13, UR18, URZ ;  /* 0x000000120d0472a4 */ /* 0x008fe2000f8e02ff */
[----:B0-----:R-:W-:Y:S01]  /*30c0*/  FMUL R0, R4, UR6 ;  /* 0x0000000604007c20 */ /* 0x001fe20008400000 */
[----:B------:R-:W-:Y:S01]  /*30d0*/  FMUL R3, R5, UR6 ;  /* 0x0000000605037c20 */ /* 0x000fe20008400000 */
[----:B------:R-:W-:Y:S01]  /*30e0*/  FMUL R2, R6, UR6 ;  /* 0x0000000606027c20 */ /* 0x000fe20008400000 */
[----:B------:R-:W-:Y:S01]  /*30f0*/  FMUL R68, R7, UR6 ;  /* 0x0000000607447c20 */ /* 0x000fe20008400000 */
[----:B------:R-:W-:Y:S01]  /*3100*/  FMUL R69, R8, UR6 ;  /* 0x0000000608457c20 */ /* 0x000fe20008400000 */
[----:B------:R-:W-:Y:S01]  /*3110*/  FMUL R71, R52, UR6 ;  /* 0x0000000634477c20 */ /* 0x000fe20008400000 */
[----:B------:R-:W-:Y:S01]  /*3120*/  FMUL R73, R58, UR6 ;  /* 0x000000063a497c20 */ /* 0x000fe20008400000 */
[----:B------:R-:W-:Y:S01]  /*3130*/  FMNMX3 R2, R0, R3, R2, !PT ;  /* 0x0000000300027276 */ /* 0x000fe20007800002 */
[----:B------:R-:W-:Y:S01]  /*3140*/  FMUL R0, R9, UR6 ;  /* 0x0000000609007c20 */ /* 0x000fe20008400000 */
[----:B------:R-:W-:Y:S01]  /*3150*/  FMUL R3, R10, UR6 ;  /* 0x000000060a037c20 */ /* 0x000fe20008400000 */
[----:B--2---:R-:W-:Y:S01]  /*3160*/  LOP3.LUT R100, R90, 0x7f, RZ, 0xc0, !PT ;  /* 0x0000007f5a647812 */ /* 0x004fe200078ec0ff */
[----:B------:R-:W-:Y:S01]  /*3170*/  USHF.R.S32.HI UR5, URZ, 0x1f, UR4 ;  /* 0x0000001fff057899 */ /* 0x000fe20008011404 */
[----:B------:R-:W-:Y:S01]  /*3180*/  FMNMX3 R68, R2, R68, R69, !PT ;  /* 0x0000004402447276 */ /* 0x000fe20007800045 */
[----:B------:R-:W-:Y:S01]  /*3190*/  FMUL R2, R11, UR6 ;  /* 0x000000060b027c20 */ /* 0x000fe20008400000 */
[----:B------:R-:W-:-:S02]  /*31a0*/  FMUL R69, R12, UR6 ;  /* 0x000000060c457c20 */ /* 0x000fc40008400000 */
[----:B------:R-:W-:Y:S01]  /*31b0*/  FMNMX3 R68, R68, R0, R3, !PT ;  /* 0x0000000044447276 */ /* 0x000fe20007800003 */
[----:B------:R-:W-:Y:S01]  /*31c0*/  FMUL R0, R13, UR6 ;  /* 0x000000060d007c20 */ /* 0x000fe20008400000 */
[----:B------:R-:W-:Y:S02]  /*31d0*/  FMUL R3, R14, UR6 ;  /* 0x000000060e037c20 */ /* 0x000fe40008400000 */
[----:B------:R-:W-:Y:S01]  /*31e0*/  FMNMX3 R68, R68, R2, R69, !PT ;  /* 0x0000000244447276 */ /* 0x000fe20007800045 */
[----:B------:R-:W-:Y:S01]  /*31f0*/  FMUL R2, R15, UR6 ;  /* 0x000000060f027c20 */ /* 0x000fe20008400000 */
[----:B------:R-:W-:Y:S02]  /*3200*/  FMUL R69, R16, UR6 ;  /* 0x0000000610457c20 */ /* 0x000fe40008400000 */
        /* <DEDUP_REMOVED lines=53> */
[----:B------:R-:W0:Y:S04]  /*3560*/  LDC.64 R2, c[0x0][0x390] ;  /* 0x0000e400ff027b82 */ /* 0x000e280000000a00 */
[----:B------:R-:W-:Y:S01]  /*3570*/  FMNMX3 R70, R70, R0, R69, !PT ;  /* 0x0000000046467276 */ /* 0x000fe20007800045 */
[----:B------:R-:W-:Y:S01]  /*3580*/  FMUL R0, R53, UR6 ;  /* 0x0000000635007c20 */ /* 0x000fe20008400000 */
[----:B------:R-:W-:-:S02]  /*3590*/  FMUL R69, R54, UR6 ;  /* 0x0000000636457c20 */ /* 0x000fc40008400000 */
[----:B------:R-:W-:Y:S01]  /*35a0*/  FMNMX3 R70, R70, R68, R71, !PT ;  /* 0x0000004446467276 */ /* 0x000fe20007800047 */
[----:B------:R-:W-:Y:S01]  /*35b0*/  FMUL R68, R55, UR6 ;  /* 0x0000000637447c20 */ /* 0x000fe20008400000 */
[----:B------:R-:W-:Y:S02]  /*35c0*/  FMUL R71, R56, UR6 ;  /* 0x0000000638477c20 */ /* 0x000fe40008400000 */
[----:B------:R-:W-:Y:S01]  /*35d0*/  FMNMX3 R69, R70, R0, R69, !PT ;  /* 0x0000000046457276 */ /* 0x000fe20007800045 */
[----:B------:R-:W-:-:S03]  /*35e0*/  FMUL R0, R57, UR6 ;  /* 0x0000000639007c20 */ /* 0x000fc60008400000 */
[----:B------:R-:W-:Y:S01]  /*35f0*/  FMNMX3 R68, R69, R68, R71, !PT ;  /* 0x0000004445447276 */ /* 0x000fe20007800047 */
[----:B------:R-:W-:Y:S02]  /*3600*/  IMAD R69, R100, UR19, RZ ;  /* 0x0000001364457c24 */ /* 0x000fe4000f8e02ff */
[----:B------:R-:W-:Y:S01]  /*3610*/  FMUL R71, R60, UR6 ;  /* 0x000000063c477c20 */ /* 0x000fe20008400000 */
[----:B------:R-:W-:Y:S01]  /*3620*/  FMNMX3 R73, R68, R0, R73, !PT ;  /* 0x0000000044497276 */ /* 0x000fe20007800049 */
[----:B------:R-:W-:Y:S01]  /*3630*/  FMUL R0, R59, UR6 ;  /* 0x000000063b007c20 */ /* 0x000fe20008400000 */
[----:B------:R-:W-:Y:S01]  /*3640*/  SHF.R.S32.HI R70, RZ, 0x1f, R69 ;  /* 0x0000001fff467819 */ /* 0x000fe20000011445 */
[----:B------:R-:W-:Y:S01]  /*3650*/  FMUL R68, R61, UR6 ;  /* 0x000000063d447c20 */ /* 0x000fe20008400000 */
[----:B0-----:R-:W-:Y:S01]  /*3660*/  IADD3 R2, P4, P5, R69, UR4, R2 ;  /* 0x0000000445027c10 */ /* 0x001fe2000fd9e002 */
[----:B------:R-:W-:Y:S01]  /*3670*/  FMUL R69, R62, UR6 ;  /* 0x000000063e457c20 */ /* 0x000fe20008400000 */
[----:B------:R-:W-:Y:S01]  /*3680*/  FMNMX3 R0, R73, R0, R71, !PT ;  /* 0x0000000049007276 */ /* 0x000fe20007800047 */
[----:B------:R-:W-:Y:S01]  /*3690*/  FMUL R73, R64, UR6 ;  /* 0x0000000640497c20 */ /* 0x000fe20008400000 */
[----:B------:R-:W-:Y:S01]  /*36a0*/  IADD3.X R3, PT, PT, R70, UR5, R3, P4, P5 ;  /* 0x0000000546037c10 */ /* 0x000fe2000a7ea403 */
[----:B------:R-:W-:Y:S01]  /*36b0*/  FMUL R77, R66, UR6 ;  /* 0x00000006424d7c20 */ /* 0x000fe20008400000 */
[--C-:B------:R-:W-:Y:S01]  /*36c0*/  FMNMX3 R68, R0, R68, R69.reuse, !PT ;  /* 0x0000004400447276 */ /* 0x100fe20007800045 */
[----:B------:R-:W-:Y:S01]  /*36d0*/  FMUL R0, R63, UR6 ;  /* 0x000000063f007c20 */ /* 0x000fe20008400000 */
[C---:B-1----:R-:W-:Y:S01]  /*36e0*/  IMAD.SHL.U32 R71, R91.reuse, 0x8, RZ ;  /* 0x000000085b477824 */ /* 0x042fe200078e00ff */
[----:B------:R-:W-:Y:S01]  /*36f0*/  PRMT R69, RZ, 0x7610, R69 ;  /* 0x00007610ff457816 */ /* 0x000fe20000000045 */
[----:B------:R-:W-:-:S02]  /*3700*/  IMAD R75, R91, 0x18, RZ ;  /* 0x000000185b4b7824 */ /* 0x000fc400078e02ff */
[----:B------:R-:W-:Y:S01]  /*3710*/  FMNMX3 R70, R68, R0, R73, !PT ;  /* 0x0000000044467276 */ /* 0x000fe20007800049 */
[----:B------:R-:W-:Y:S01]  /*3720*/  FMUL R0, R65, UR6 ;  /* 0x0000000641007c20 */ /* 0x000fe20008400000 */
[-C--:B------:R-:W-:Y:S01]  /*3730*/  IADD3 R186, P4, PT, R71, R2.reuse, RZ ;  /* 0x0000000247ba7210 */ /* 0x080fe20007f9e0ff */
[----:B------:R-:W-:Y:S01]  /*3740*/  IMAD.SHL.U32 R73, R91, 0x10, RZ ;  /* 0x000000105b497824 */ /* 0x000fe200078e00ff */
[----:B------:R-:W-:Y:S01]  /*3750*/  IADD3 R164, P5, PT, R75, R2, RZ ;  /* 0x000000024ba47210 */ /* 0x000fe20007fbe0ff */
[C---:B------:R-:W-:Y:S01]  /*3760*/  IMAD R79, R91.reuse, 0x9, RZ ;  /* 0x000000095b4f7824 */ /* 0x040fe200078e02ff */
[----:B------:R-:W-:Y:S01]  /*3770*/  FMNMX3 R0, R70, R0, R77, !PT ;  /* 0x0000000046007276 */ /* 0x000fe2000780004d */
[----:B------:R-:W-:Y:S01]  /*3780*/  IMAD R77, R91, 0x28, RZ ;  /* 0x000000285b4d7824 */ /* 0x000fe200078e02ff */
[-C--:B------:R-:W-:Y:S01]  /*3790*/  LEA.HI.X.SX32 R187, R71, R3.reuse, 0x1, P4 ;  /* 0x0000000347bb7211 */ /* 0x080fe200020f0eff */
[----:B------:R-:W-:Y:S01]  /*37a0*/  IMAD R81, R91, 0x11, RZ ;  /* 0x000000115b517824 */ /* 0x000fe200078e02ff */
[----:B------:R-:W-:Y:S01]  /*37b0*/  LEA.HI.X.SX32 R165, R75, R3, 0x1, P5 ;  /* 0x000000034ba57211 */ /* 0x000fe200028f0eff */
[----:B------:R-:W-:Y:S01]  /*37c0*/  IMAD R85, R91, 0x31, RZ ;  /* 0x000000315b557824 */ /* 0x000fe200078e02ff */
[-C--:B------:R-:W-:Y:S01]  /*37d0*/  IADD3 R174, P4, PT, R73, R2.reuse, RZ ;  /* 0x0000000249ae7210 */ /* 0x080fe20007f9e0ff */
[----:B------:R-:W4:Y:S01]  /*37e0*/  @P2 LDG.E.U8 R69, desc[UR28][R2.64] ;  /* 0x0000001c02452981 */ /* 0x000f22000c1e1100 */
[----:B------:R-:W-:-:S02]  /*37f0*/  IADD3 R144, P5, PT, R77, R2, RZ ;  /* 0x000000024d907210 */ /* 0x000fc40007fbe0ff */
[-C--:B------:R-:W-:Y:S01]  /*3800*/  LEA.HI.X.SX32 R175, R73, R3.reuse, 0x1, P4 ;  /* 0x0000000349af7211 */ /* 0x080fe200020f0eff */
[----:B------:R-:W-:Y:S01]  /*3810*/  IMAD.SHL.U32 R73, R91, 0x20, RZ ;  /* 0x000000205b497824 */ /* 0x000fe200078e00ff */
[-C--:B------:R-:W-:Y:S01]  /*3820*/  LEA.HI.X.SX32 R145, R77, R3.reuse, 0x1, P5 ;  /* 0x000000034d917211 */ /* 0x080fe200028f0eff */
[----:B------:R-:W-:Y:S01]  /*3830*/  IMAD R77, R91, 0x38, RZ ;  /* 0x000000385b4d7824 */ /* 0x000fe200078e02ff */
[----:B------:R-:W-:Y:S01]  /*3840*/  PRMT R68, RZ, 0x7610, R68 ;  /* 0x00007610ff447816 */ /* 0x000fe20000000044 */
[----:B------:R-:W2:Y:S01]  /*3850*/  @P2 LDG.E.U8 R72, desc[UR28][R174.64] ;  /* 0x0000001cae482981 */ /* 0x000ea2000c1e1100 */
[-C--:B------:R-:W-:Y:S02]  /*3860*/  IADD3 R154, P4, PT, R73, R2.reuse, RZ ;  /* 0x00000002499a7210 */ /* 0x080fe40007f9e0ff */
[-C--:B------:R-:W-:Y:S02]  /*3870*/  IADD3 R124, P5, PT, R77, R2.reuse, RZ ;  /* 0x000000024d7c7210 */ /* 0x080fe40007fbe0ff */
[-C--:B------:R-:W-:Y:S01]  /*3880*/  LEA.HI.X.SX32 R155, R73, R3.reuse, 0x1, P4 ;  /* 0x00000003499b7211 */ /* 0x080fe200020f0eff */
[----:B------:R-:W-:Y:S01]  /*3890*/  IMAD R73, R91, 0x30, RZ ;  /* 0x000000305b497824 */ /* 0x000fe200078e02ff */
[----:B------:R-:W-:Y:S01]  /*38a0*/  LEA.HI.X.SX32 R125, R77, R3, 0x1, P5 ;  /* 0x000000034d7d7211 */ /* 0x000fe200028f0eff */
[----:B------:R-:W3:Y:S01]  /*38b0*/  @P2 LDG.E.U8 R68, desc[UR28][R186.64] ;  /* 0x0000001cba442981 */ /* 0x000ee2000c1e1100 */
[----:B------:R-:W-:-:S02]  /*38c0*/  IADD3 R184, P5, PT, R79, R2, RZ ;  /* 0x000000024fb87210 */ /* 0x000fc40007fbe0ff */
[-C--:B------:R-:W-:Y:S02]  /*38d0*/  IADD3 R134, P4, PT, R73, R2.reuse, RZ ;  /* 0x0000000249867210 */ /* 0x080fe40007f9e0ff */
[-C--:B------:R-:W-:Y:S01]  /*38e0*/  LEA.HI.X.SX32 R185, R79, R3.reuse, 0x1, P5 ;  /* 0x000000034fb97211 */ /* 0x080fe200028f0eff */
[----:B------:R-:W-:Y:S01]  /*38f0*/  IMAD R79, R91, 0x19, RZ ;  /* 0x000000195b4f7824 */ /* 0x000fe200078e02ff */
[----:B------:R-:W-:Y:S02]  /*3900*/  LEA.HI.X.SX32 R135, R73, R3, 0x1, P4 ;  /* 0x0000000349877211 */ /* 0x000fe400020f0eff */
[----:B------:R-:W-:Y:S02]  /*3910*/  IADD3 R194, P4, PT, R2, R91, RZ ;  /* 0x0000005b02c27210 */ /* 0x000fe40007f9e0ff */
[-C--:B------:R-:W-:Y:S01]  /*3920*/  IADD3 R162, P5, PT, R79, R2.reuse, RZ ;  /* 0x000000024fa27210 */ /* 0x080fe20007fbe0ff */
[C---:B------:R-:W-:Y:S01]  /*3930*/  IMAD.SHL.U32 R78, R91.reuse, 0x2, RZ ;  /* 0x000000025b4e7824 */ /* 0x040fe200078e00ff */
[-C--:B------:R-:W-:Y:S01]  /*3940*/  LEA.HI.X.SX32 R195, R91, R3.reuse, 0x1, P4 ;  /* 0x000000035bc37211 */ /* 0x080fe200020f0eff */
[----:B------:R-:W2:Y:S01]  /*3950*/  @P2 LDG.E.U8 R74, desc[UR28][R134.64] ;  /* 0x0000001c864a2981 */ /* 0x000ea2000c1e1100 */
[-C--:B------:R-:W-:Y:S01]  /*3960*/  LEA.HI.X.SX32 R163, R79, R3.reuse, 0x1, P5 ;  /* 0x000000034fa37211 */ /* 0x080fe200028f0eff */
[----:B------:R-:W-:Y:S01]  /*3970*/  IMAD R79, R91, 0x29, RZ ;  /* 0x000000295b4f7824 */ /* 0x000fe200078e02ff */
[-C--:B------:R-:W-:Y:S01]  /*3980*/  IADD3 R172, P4, PT, R81, R2.reuse, RZ ;  /* 0x0000000251ac7210 */ /* 0x080fe20007f9e0ff */
[----:B------:R-:W-:Y:S01]  /*3990*/  IMAD R84, R91, 0x12, RZ ;  /* 0x000000125b547824 */ /* 0x000fe200078e02ff */
[----:B------:R-:W-:Y:S01]  /*39a0*/  PRMT R71, RZ, 0x7610, R71 ;  /* 0x00007610ff477816 */ /* 0x000fe20000000047 */
[----:B------:R-:W2:Y:S01]  /*39b0*/  @P2 LDG.E.U8 R80, desc[UR28][R194.64] ;  /* 0x0000001cc2502981 */ /* 0x000ea2000c1e1100 */
[----:B------:R-:W-:Y:S01]  /*39c0*/  LEA.HI.X.SX32 R173, R81, R3, 0x1, P4 ;  /* 0x0000000351ad7211 */ /* 0x000fe200020f0eff */
[----:B------:R-:W-:Y:S01]  /*39d0*/  IMAD R81, R91, 0x21, RZ ;  /* 0x000000215b517824 */ /* 0x000fe200078e02ff */
[----:B------:R-:W-:Y:S01]  /*39e0*/  IADD3 R142, P5, PT, R79, R2, RZ ;  /* 0x000000024f8e7210 */ /* 0x000fe20007fbe0ff */
[----:B------:R-:W2:Y:S01]  /*39f0*/  @P2 LDG.E.U8 R83, desc[UR28][R162.64] ;  /* 0x0000001ca2532981 */ /* 0x000ea2000c1e1100 */
[----:B------:R-:W-:-:S02]  /*3a00*/  PRMT R70, RZ, 0x7610, R70 ;  /* 0x00007610ff467816 */ /* 0x000fc40000000046 */
[-C--:B------:R-:W-:Y:S01]  /*3a10*/  LEA.HI.X.SX32 R143, R79, R3.reuse, 0x1, P5 ;  /* 0x000000034f8f7211 */ /* 0x080fe200028f0eff */
[----:B------:R-:W-:Y:S01]  /*3a20*/  IMAD R79, R91, 0x39, RZ ;  /* 0x000000395b4f7824 */ /* 0x000fe200078e02ff */
[----:B------:R-:W-:Y:S01]  /*3a30*/  PRMT R75, RZ, 0x7610, R75 ;  /* 0x00007610ff4b7816 */ /* 0x000fe2000000004b */
[----:B------:R-:W2:Y:S01]  /*3a40*/  @P2 LDG.E.U8 R71, desc[UR28][R164.64] ;  /* 0x0000001ca4472981 */ /* 0x000ea2000c1e1100 */
[CC--:B------:R-:W-:Y:S02]  /*3a50*/  IADD3 R152, P4, PT, R81.reuse, R2.reuse, RZ ;  /* 0x0000000251987210 */ /* 0x0c0fe40007f9e0ff */
[----:B------:R-:W-:Y:S01]  /*3a60*/  PRMT R73, RZ, 0x7610, R73 ;  /* 0x00007610ff497816 */ /* 0x000fe20000000049 */
[----:B------:R-:W2:Y:S01]  /*3a70*/  @P2 LDG.E.U8 R70, desc[UR28][R154.64] ;  /* 0x0000001c9a462981 */ /* 0x000ea2000c1e1100 */
[----:B------:R-:W-:Y:S02]  /*3a80*/  LEA.HI.X.SX32 R153, R81, R3, 0x1, P4 ;  /* 0x0000000351997211 */ /* 0x000fe400020f0eff */
[-C--:B------:R-:W-:Y:S01]  /*3a90*/  IADD3 R132, P4, PT, R85, R2.reuse, RZ ;  /* 0x0000000255847210 */ /* 0x080fe20007f9e0ff */
[----:B------:R-:W2:Y:S01]  /*3aa0*/  @P2 LDG.E.U8 R75, desc[UR28][R144.64] ;  /* 0x0000001c904b2981 */ /* 0x000ea2000c1e1100 */
[----:B------:R-:W-:-:S02]  /*3ab0*/  IADD3 R122, P5, PT, R79, R2, RZ ;  /* 0x000000024f7a7210 */ /* 0x000fc40007fbe0ff */
[-C--:B------:R-:W-:Y:S01]  /*3ac0*/  LEA.HI.X.SX32 R133, R85, R3.reuse, 0x1, P4 ;  /* 0x0000000355857211 */ /* 0x080fe200020f0eff */
[----:B------:R-:W2:Y:S01]  /*3ad0*/  @P2 LDG.E.U8 R73, desc[UR28][R124.64] ;  /* 0x0000001c7c492981 */ /* 0x000ea2000c1e1100 */
[-C--:B------:R-:W-:Y:S01]  /*3ae0*/  LEA.HI.X.SX32 R123, R79, R3.reuse, 0x1, P5 ;  /* 0x000000034f7b7211 */ /* 0x080fe200028f0eff */
[C---:B------:R-:W-:Y:S01]  /*3af0*/  IMAD R79, R91.reuse, 0xa, RZ ;  /* 0x0000000a5b4f7824 */ /* 0x040fe200078e02ff */
[CC--:B------:R-:W-:Y:S01]  /*3b00*/  IADD3 R192, P4, PT, R78.reuse, R2.reuse, RZ ;  /* 0x000000024ec07210 */ /* 0x0c0fe20007f9e0ff */
[----:B------:R-:W2:Y:S03]  /*3b10*/  @P2 LDG.E.U8 R76, desc[UR28][R172.64] ;  /* 0x0000001cac4c2981 */ /* 0x000ea6000c1e1100 */
[----:B------:R-:W-:Y:S01]  /*3b20*/  LEA.HI.X.SX32 R193, R78, R3, 0x1, P4 ;  /* 0x000000034ec17211 */ /* 0x000fe200020f0eff */
[----:B------:R-:W-:Y:S01]  /*3b30*/  IMAD R78, R91, 0x1a, RZ ;  /* 0x0000001a5b4e7824 */ /* 0x000fe200078e02ff */
[-C--:B------:R-:W-:Y:S01]  /*3b40*/  IADD3 R182, P5, PT, R79, R2.reuse, RZ ;  /* 0x000000024fb67210 */ /* 0x080fe20007fbe0ff */
[----:B------:R-:W2:Y:S01]  /*3b50*/  @P2 LDG.E.U8 R82, desc[UR28][R152.64] ;  /* 0x0000001c98522981 */ /* 0x000ea2000c1e1100 */
[----:B------:R-:W-:-:S02]  /*3b60*/  IADD3 R170, P4, PT, R84, R2, RZ ;  /* 0x0000000254aa7210 */ /* 0x000fc40007f9e0ff */
[-C--:B------:R-:W-:Y:S01]  /*3b70*/  LEA.HI.X.SX32 R183, R79, R3.reuse, 0x1, P5 ;  /* 0x000000034fb77211 */ /* 0x080fe200028f0eff */
[C---:B------:R-:W-:Y:S01]  /*3b80*/  IMAD R79, R91.reuse, 0x22, RZ ;  /* 0x000000225b4f7824 */ /* 0x040fe200078e02ff */
[-C--:B------:R-:W-:Y:S01]  /*3b90*/  IADD3 R160, P5, PT, R78, R2.reuse, RZ ;  /* 0x000000024ea07210 */ /* 0x080fe20007fbe0ff */
[----:B------:R-:W2:Y:S01]  /*3ba0*/  @P2 LDG.E.U8 R87, desc[UR28][R132.64] ;  /* 0x0000001c84572981 */ /* 0x000ea2000c1e1100 */
[----:B------:R-:W-:Y:S02]  /*3bb0*/  PRMT R77, RZ, 0x7610, R77 ;  /* 0x00007610ff4d7816 */ /* 0x000fe4000000004d */
[-C--:B------:R-:W-:Y:S02]  /*3bc0*/  LEA.HI.X.SX32 R171, R84, R3.reuse, 0x1, P4 ;  /* 0x0000000354ab7211 */ /* 0x080fe400020f0eff */
[----:B------:R-:W-:Y:S01]  /*3bd0*/  LEA.HI.X.SX32 R161, R78, R3, 0x1, P5 ;  /* 0x000000034ea17211 */ /* 0x000fe200028f0eff */
[----:B------:R-:W-:Y:S01]  /*3be0*/  IMAD R78, R91, 0x2a, RZ ;  /* 0x0000002a5b4e7824 */ /* 0x000fe200078e02ff */
[----:B------:R-:W-:Y:S01]  /*3bf0*/  IADD3 R150, P4, PT, R79, R2, RZ ;  /* 0x000000024f967210 */ /* 0x000fe20007f9e0ff */
[----:B------:R-:W2:Y:S01]  /*3c00*/  @P2 LDG.E.U8 R77, desc[UR28][R184.64] ;  /* 0x0000001cb84d2981 */ /* 0x000ea2000c1e1100 */
[----:B------:R-:W-:-:S02]  /*3c10*/  PRMT R81, RZ, 0x7610, R81 ;  /* 0x00007610ff517816 */ /* 0x000fc40000000051 */
[----:B------:R-:W-:Y:S02]  /*3c20*/  PRMT R86, RZ, 0x7610, R86 ;  /* 0x00007610ff567816 */ /* 0x000fe40000000056 */
[----:B------:R-:W-:Y:S01]  /*3c30*/  LEA.HI.X.SX32 R151, R79, R3, 0x1, P4 ;  /* 0x000000034f977211 */ /* 0x000fe200020f0eff */
[----:B------:R-:W-:Y:S01]  /*3c40*/  IMAD R79, R91, 0x32, RZ ;  /* 0x000000325b4f7824 */ /* 0x000fe200078e02ff */
[----:B------:R-:W-:Y:S01]  /*3c50*/  IADD3 R140, P5, PT, R78, R2, RZ ;  /* 0x000000024e8c7210 */ /* 0x000fe20007fbe0ff */
[----:B------:R-:W2:Y:S01]  /*3c60*/  @P2 LDG.E.U8 R81, desc[UR28][R142.64] ;  /* 0x0000001c8e512981 */ /* 0x000ea2000c1e1100 */
[----:B------:R-:W-:Y:S02]  /*3c70*/  PRMT R88, RZ, 0x7610, R88 ;  /* 0x00007610ff587816 */ /* 0x000fe40000000058 */
[----:B------:R-:W-:Y:S01]  /*3c80*/  PRMT R93, RZ, 0x7610, R93 ;  /* 0x00007610ff5d7816 */ /* 0x000fe2000000005d */
[----:B------:R-:W2:Y:S01]  /*3c90*/  @P2 LDG.E.U8 R86, desc[UR28][R122.64] ;  /* 0x0000001c7a562981 */ /* 0x000ea2000c1e1100 */
[----:B------:R-:W-:-:S02]  /*3ca0*/  PRMT R92, RZ, 0x7610, R92 ;  /* 0x00007610ff5c7816 */ /* 0x000fc4000000005c */
[-C--:B------:R-:W-:Y:S01]  /*3cb0*/  LEA.HI.X.SX32 R141, R78, R3.reuse, 0x1, P5 ;  /* 0x000000034e8d7211 */ /* 0x080fe200028f0eff */
[----:B------:R-:W-:Y:S01]  /*3cc0*/  IMAD R78, R91, 0x3a, RZ ;  /* 0x0000003a5b4e7824 */ /* 0x000fe200078e02ff */
[----:B------:R-:W-:Y:S01]  /*3cd0*/  PRMT R89, RZ, 0x7610, R89 ;  /* 0x00007610ff597816 */ /* 0x000fe20000000059 */
[----:B------:R-:W2:Y:S01]  /*3ce0*/  @P2 LDG.E.U8 R88, desc[UR28][R192.64] ;  /* 0x0000001cc0582981 */ /* 0x000ea2000c1e1100 */
[C---:B------:R-:W-:Y:S02]  /*3cf0*/  IADD3 R130, P4, PT, R79.reuse, R2, RZ ;  /* 0x000000024f827210 */ /* 0x040fe40007f9e0ff */
[----:B------:R-:W-:Y:S01]  /*3d00*/  PRMT R98, RZ, 0x7610, R98 ;  /* 0x00007610ff627816 */ /* 0x000fe20000000062 */
[----:B------:R-:W2:Y:S01]  /*3d10*/  @P2 LDG.E.U8 R93, desc[UR28][R182.64] ;  /* 0x0000001cb65d2981 */ /* 0x000ea2000c1e1100 */
[----:B------:R-:W-:Y:S02]  /*3d20*/  PRMT R95, RZ, 0x7610, R95 ;  /* 0x00007610ff5f7816 */ /* 0x000fe4000000005f */
[----:B------:R-:W-:Y:S01]  /*3d30*/  PRMT R94, RZ, 0x7610, R94 ;  /* 0x00007610ff5e7816 */ /* 0x000fe2000000005e */
[----:B------:R-:W2:Y:S01]  /*3d40*/  @P2 LDG.E.U8 R92, desc[UR28][R170.64] ;  /* 0x0000001caa5c2981 */ /* 0x000ea2000c1e1100 */
[----:B------:R-:W-:-:S02]  /*3d50*/  LEA.HI.X.SX32 R131, R79, R3, 0x1, P4 ;  /* 0x000000034f837211 */ /* 0x000fc400020f0eff */
[----:B------:R-:W-:Y:S01]  /*3d60*/  IADD3 R120, P5, PT, R78, R2, RZ ;  /* 0x000000024e787210 */ /* 0x000fe20007fbe0ff */
[----:B------:R-:W2:Y:S01]  /*3d70*/  @P2 LDG.E.U8 R89, desc[UR28][R160.64] ;  /* 0x0000001ca0592981 */ /* 0x000ea2000c1e1100 */
[----:B------:R-:W-:-:S03]  /*3d80*/  IMAD R79, R91, 0x3, RZ ;  /* 0x000000035b4f7824 */ /* 0x000fc600078e02ff */
[----:B------:R-:W2:Y:S01]  /*3d90*/  @P2 LDG.E.U8 R98, desc[UR28][R150.64] ;  /* 0x0000001c96622981 */ /* 0x000ea2000c1e1100 */
[----:B------:R-:W-:Y:S01]  /*3da0*/  LEA.HI.X.SX32 R121, R78, R3, 0x1, P5 ;  /* 0x000000034e797211 */ /* 0x000fe200028f0eff */
[----:B------:R-:W-:Y:S02]  /*3db0*/  IMAD R78, R91, 0xb, RZ ;  /* 0x0000000b5b4e7824 */ /* 0x000fe400078e02ff */
[----:B------:R-:W2:Y:S04]  /*3dc0*/  @P2 LDG.E.U8 R95, desc[UR28][R140.64] ;  /* 0x0000001c8c5f2981 */ /* 0x000ea8000c1e1100 */
[----:B------:R-:W2:Y:S01]  /*3dd0*/  @P2 LDG.E.U8 R94, desc[UR28][R130.64] ;  /* 0x0000001c825e2981 */ /* 0x000ea2000c1e1100 */
[-C--:B------:R-:W-:Y:S02]  /*3de0*/  IADD3 R190, P4, PT, R79, R2.reuse, RZ ;  /* 0x000000024fbe7210 */ /* 0x080fe40007f9e0ff */
[----:B------:R-:W-:-:S02]  /*3df0*/  IADD3 R180, P5, PT, R78, R2, RZ ;  /* 0x000000024eb47210 */ /* 0x000fc40007fbe0ff */
[-C--:B------:R-:W-:Y:S01]  /*3e00*/  LEA.HI.X.SX32 R191, R79, R3.reuse, 0x1, P4 ;  /* 0x000000034fbf7211 */ /* 0x080fe200020f0eff */
[C---:B------:R-:W-:Y:S01]  /*3e10*/  IMAD R79, R91.reuse, 0x13, RZ ;  /* 0x000000135b4f7824 */ /* 0x040fe200078e02ff */
[----:B------:R-:W-:Y:S01]  /*3e20*/  LEA.HI.X.SX32 R181, R78, R3, 0x1, P5 ;  /* 0x000000034eb57211 */ /* 0x000fe200028f0eff */
[----:B------:R-:W-:-:S03]  /*3e30*/  IMAD R78, R91, 0x1b, RZ ;  /* 0x0000001b5b4e7824 */ /* 0x000fc600078e02ff */
[CC--:B------:R-:W-:Y:S02]  /*3e40*/  IADD3 R168, P4, PT, R79.reuse, R2.reuse, RZ ;  /* 0x000000024fa87210 */ /* 0x0c0fe40007f9e0ff */
[C---:B------:R-:W-:Y:S02]  /*3e50*/  IADD3 R158, P5, PT, R78.reuse, R2, RZ ;  /* 0x000000024e9e7210 */ /* 0x040fe40007fbe0ff */
        /* <DEDUP_REMOVED lines=11> */
[CC--:B------:R-:W-:Y:S02]  /*3f10*/  IADD3 R118, P5, PT, R78.reuse, R2.reuse, RZ ;  /* 0x000000024e767210 */ /* 0x0c0fe40007fbe0ff */
[-C--:B------:R-:W-:Y:S01]  /*3f20*/  LEA.HI.X.SX32 R129, R79, R3.reuse, 0x1, P4 ;  /* 0x000000034f817211 */ /* 0x080fe200020f0eff */
[C---:B------:R-:W-:Y:S01]  /*3f30*/  IMAD.SHL.U32 R79, R91.reuse, 0x4, RZ ;  /* 0x000000045b4f7824 */ /* 0x040fe200078e00ff */
[----:B------:R-:W-:Y:S01]  /*3f40*/  LEA.HI.X.SX32 R119, R78, R3, 0x1, P5 ;  /* 0x000000034e777211 */ /* 0x000fe200028f0eff */
[C---:B------:R-:W-:Y:S02]  /*3f50*/  IMAD R78, R91.reuse, 0xc, RZ ;  /* 0x0000000c5b4e7824 */ /* 0x040fe400078e02ff */
[----:B------:R-:W-:Y:S01]  /*3f60*/  IMAD R84, R91, 0x14, RZ ;  /* 0x000000145b547824 */ /* 0x000fe200078e02ff */
[----:B------:R-:W-:-:S02]  /*3f70*/  IADD3 R188, P4, PT, R79, R2, RZ ;  /* 0x000000024fbc7210 */ /* 0x000fc40007f9e0ff */
[CC--:B------:R-:W-:Y:S02]  /*3f80*/  IADD3 R178, P5, PT, R78.reuse, R2.reuse, RZ ;  /* 0x000000024eb27210 */ /* 0x0c0fe40007fbe0ff */
[-C--:B------:R-:W-:Y:S02]  /*3f90*/  LEA.HI.X.SX32 R189, R79, R3.reuse, 0x1, P4 ;  /* 0x000000034fbd7211 */ /* 0x080fe400020f0eff */
[----:B------:R-:W-:Y:S01]  /*3fa0*/  LEA.HI.X.SX32 R179, R78, R3, 0x1, P5 ;  /* 0x000000034eb37211 */ /* 0x000fe200028f0eff */
[----:B------:R-:W-:Y:S01]  /*3fb0*/  IMAD R78, R91, 0x1c, RZ ;  /* 0x0000001c5b4e7824 */ /* 0x000fe200078e02ff */
[----:B------:R-:W-:-:S04]  /*3fc0*/  IADD3 R166, P4, PT, R84, R2, RZ ;  /* 0x0000000254a67210 */ /* 0x000fc80007f9e0ff */
[----:B------:R-:W-:Y:S02]  /*3fd0*/  LEA.HI.X.SX32 R167, R84, R3, 0x1, P4 ;  /* 0x0000000354a77211 */ /* 0x000fe400020f0eff */
[----:B------:R-:W-:-:S04]  /*3fe0*/  IADD3 R156, P4, PT, R78, R2, RZ ;  /* 0x000000024e9c7210 */ /* 0x000fc80007f9e0ff */
[----:B------:R-:W-:Y:S01]  /*3ff0*/  LEA.HI.X.SX32 R157, R78, R3, 0x1, P4 ;  /* 0x000000034e9d7211 */ /* 0x000fe200020f0eff */
[----:B------:R-:W-:-:S05]  /*4000*/  FMUL R78, R67, UR6 ;  /* 0x00000006434e7c20 */ /* 0x000fca0008400000 */
[----:B------:R-:W-:-:S05]  /*4010*/  FMNMX R0, R78, R0, !PT ;  /* 0x000000004e007209 */ /* 0x000fca0007800000 */
[----:B------:R-:W0:Y:S01]  /*4020*/  SHFL.BFLY PT, R78, R0, 0x10, 0x1f ;  /* 0x0e001f00004e7f89 */ /* 0x000e2200000e0000 */
[----:B------:R-:W-:-:S05]  /*4030*/  IMAD R79, R91, 0x24, RZ ;  /* 0x000000245b4f7824 */ /* 0x000fca00078e02ff */
[----:B------:R-:W-:-:S04]  /*4040*/  IADD3 R146, P4, PT, R79, R2, RZ ;  /* 0x000000024f927210 */ /* 0x000fc80007f9e0ff */
[----:B------:R-:W-:Y:S01]  /*4050*/  LEA.HI.X.SX32 R147, R79, R3, 0x1, P4 ;  /* 0x000000034f937211 */ /* 0x000fe200020f0eff */
[----:B------:R-:W-:Y:S01]  /*4060*/  IMAD R79, R91, 0x2c, RZ ;  /* 0x0000002c5b4f7824 */ /* 0x000fe200078e02ff */
[----:B0-----:R-:W-:-:S05]  /*4070*/  FMNMX3 R0, R0, -INF , R78, !PT ;  /* 0xff80000000007876 */ /* 0x001fca000780004e */
[--C-:B------:R-:W-:Y:S01]  /*4080*/  FFMA R6, R6, UR6, -R0.reuse ;  /* 0x0000000606067c23 */ /* 0x100fe20008000800 */
[----:B------:R-:W-:Y:S01]  /*4090*/  IADD3 R136, P4, PT, R79, R2, RZ ;  /* 0x000000024f887210 */ /* 0x000fe20007f9e0ff */
[--C-:B------:R-:W-:Y:S02]  /*40a0*/  FFMA R7, R7, UR6, -R0.reuse ;  /* 0x0000000607077c23 */ /* 0x100fe40008000800 */
[----:B------:R-:W-:Y:S01]  /*40b0*/  FMUL R6, R6, 1.4426950216293334961 ;  /* 0x3fb8aa3b06067820 */ /* 0x000fe20000400000 */
[----:B------:R-:W-:Y:S01]  /*40c0*/  LEA.HI.X.SX32 R137, R79, R3, 0x1, P4 ;  /* 0x000000034f897211 */ /* 0x000fe200020f0eff */
[----:B------:R-:W-:Y:S02]  /*40d0*/  IMAD R79, R91, 0x34, RZ ;  /* 0x000000345b4f7824 */ /* 0x000fe400078e02ff */
[--C-:B------:R-:W-:Y:S01]  /*40e0*/  FFMA R5, R5, UR6, -R0.reuse ;  /* 0x0000000605057c23 */ /* 0x100fe20008000800 */
[----:B------:R0:W-:Y:S01]  /*40f0*/  MUFU.EX2 R78, R6 ;  /* 0x00000006004e7308 */ /* 0x0001e20000000800 */
[----:B------:R-:W-:-:S02]  /*4100*/  FFMA R4, R4, UR6, -R0 ;  /* 0x0000000604047c23 */ /* 0x000fc40008000800 */
[----:B------:R-:W-:Y:S01]  /*4110*/  FMUL R5, R5, 1.4426950216293334961 ;  /* 0x3fb8aa3b05057820 */ /* 0x000fe20000400000 */
[----:B------:R-:W-:Y:S01]  /*4120*/  IADD3 R126, P4, PT, R79, R2, RZ ;  /* 0x000000024f7e7210 */ /* 0x000fe20007f9e0ff */
[----:B0-----:R-:W-:Y:S01]  /*4130*/  FMUL R6, R7, 1.4426950216293334961 ;  /* 0x3fb8aa3b07067820 */ /* 0x001fe20000400000 */
[----:B------:R-:W-:Y:S02]  /*4140*/  FMUL R4, R4, 1.4426950216293334961 ;  /* 0x3fb8aa3b04047820 */ /* 0x000fe40000400000 */
[----:B------:R-:W-:-:S03]  /*4150*/  LEA.HI.X.SX32 R127, R79, R3, 0x1, P4 ;  /* 0x000000034f7f7211 */ /* 0x000fc600020f0eff */
[----:B------:R-:W0:Y:S08]  /*4160*/  MUFU.EX2 R6, R6 ;  /* 0x0000000600067308 */ /* 0x000e300000000800 */
[----:B------:R1:W-:Y:S08]  /*4170*/  MUFU.EX2 R79, R4 ;  /* 0x00000004004f7308 */ /* 0x0003f00000000800 */
[----:B------:R-:W0:Y:S01]  /*4180*/  MUFU.EX2 R5, R5 ;  /* 0x0000000500057308 */ /* 0x000e220000000800 */
[----:B-1----:R-:W-:-:S02]  /*4190*/  IMAD R4, R91, 0x3c, RZ ;  /* 0x0000003c5b047824 */ /* 0x002fc400078e02ff */
[----:B------:R-:W-:-:S03]  /*41a0*/  FFMA R8, R8, UR6, -R0 ;  /* 0x0000000608087c23 */ /* 0x000fc60008000800 */
[----:B------:R-:W-:Y:S01]  /*41b0*/  IADD3 R116, P4, PT, R4, R2, RZ ;  /* 0x0000000204747210 */ /* 0x000fe20007f9e0ff */
[----:B------:R-:W-:-:S03]  /*41c0*/  FFMA R9, R9, UR6, -R0 ;  /* 0x0000000609097c23 */ /* 0x000fc60008000800 */
[----:B------:R-:W-:Y:S02]  /*41d0*/  LEA.HI.X.SX32 R117, R4, R3, 0x1, P4 ;  /* 0x0000000304757211 */ /* 0x000fe400020f0eff */
[----:B0-----:R-:W-:Y:S01]  /*41e0*/  F2FP.SATFINITE.E4M3.F32.PACK_AB_MERGE_C R4, R6, R78, RZ ;  /* 0x0000004e0604723e */ /* 0x001fe200048070ff */
[----:B------:R-:W-:Y:S01]  /*41f0*/  FMUL R8, R8, 1.4426950216293334961 ;  /* 0x3fb8aa3b08087820 */ /* 0x000fe20000400000 */
[----:B------:R-:W-:Y:S01]  /*4200*/  FFMA R10, R10, UR6, -R0 ;  /* 0x000000060a0a7c23 */ /* 0x000fe20008000800 */
[----:B------:R-:W-:Y:S01]  /*4210*/  FMUL R7, R9, 1.4426950216293334961 ;  /* 0x3fb8aa3b09077820 */ /* 0x000fe20000400000 */
[----:B------:R-:W-:Y:S01]  /*4220*/  F2FP.SATFINITE.E4M3.F32.PACK_AB_MERGE_C R4, R5, R79, R4 ;  /* 0x0000004f0504723e */ /* 0x000fe20004807004 */
[----:B------:R-:W-:Y:S02]  /*4230*/  FADD R5, R79, R5 ;  /* 0x000000054f057221 */ /* 0x000fe40000000000 */
[----:B------:R0:W1:Y:S01]  /*4240*/  MUFU.EX2 R79, R8 ;  /* 0x00000008004f7308 */ /* 0x0000620000000800 */
[----:B------:R-:W-:Y:S01]  /*4250*/  FMUL R10, R10, 1.4426950216293334961 ;  /* 0x3fb8aa3b0a0a7820 */ /* 0x000fe20000400000 */
[----:B------:R-:W-:Y:S01]  /*4260*/  FADD R5, R78, R5 ;  /* 0x000000054e057221 */ /* 0x000fe20000000000 */
[----:B------:R-:W-:-:S03]  /*4270*/  FFMA R11, R11, UR6, -R0 ;  /* 0x000000060b0b7c23 */ /* 0x000fc60008000800 */
[----:B------:R-:W-:Y:S02]  /*4280*/  FADD R5, R6, R5 ;  /* 0x0000000506057221 */ /* 0x000fe40000000000 */
[----:B------:R-:W1:Y:S01]  /*4290*/  MUFU.EX2 R7, R7 ;  /* 0x0000000700077308 */ /* 0x000e620000000800 */
[----:B0-----:R-:W-:Y:S01]  /*42a0*/  FMUL R8, R11, 1.4426950216293334961 ;  /* 0x3fb8aa3b0b087820 */ /* 0x001fe20000400000 */
[----:B------:R-:W-:-:S06]  /*42b0*/  IMAD R6, R91, 0x5, RZ ;  /* 0x000000055b067824 */ /* 0x000fcc00078e02ff */
[----:B------:R-:W0:Y:S01]  /*42c0*/  MUFU.EX2 R10, R10 ;  /* 0x0000000a000a7308 */ /* 0x000e220000000800 */
[----:B------:R-:W-:-:S07]  /*42d0*/  IADD3 R114, P4, PT, R6, R2, RZ ;  /* 0x0000000206727210 */ /* 0x000fce0007f9e0ff */
[----:B------:R-:W3:Y:S01]  /*42e0*/  MUFU.EX2 R8, R8 ;  /* 0x0000000800087308 */ /* 0x000ee20000000800 */
[----:B------:R-:W-:Y:S01]  /*42f0*/  LEA.HI.X.SX32 R115, R6, R3, 0x1, P4 ;  /* 0x0000000306737211 */ /* 0x000fe200020f0eff */
[----:B-1----:R-:W-:Y:S01]  /*4300*/  FADD R6, R79, R5 ;  /* 0x000000054f067221 */ /* 0x002fe20000000000 */
[----:B------:R-:W-:-:S03]  /*4310*/  FFMA R12, R12, UR6, -R0 ;  /* 0x000000060c0c7c23 */ /* 0x000fc60008000800 */
[----:B------:R-:W-:Y:S01]  /*4320*/  FADD R6, R7, R6 ;  /* 0x0000000607067221 */ /* 0x000fe20000000000 */
[----:B------:R-:W-:Y:S01]  /*4330*/  FMUL R9, R12, 1.4426950216293334961 ;  /* 0x3fb8aa3b0c097820 */ /* 0x000fe20000400000 */
[----:B------:R-:W-:Y:S02]  /*4340*/  FFMA R13, R13, UR6, -R0 ;  /* 0x000000060d0d7c23 */ /* 0x000fe40008000800 */
[----:B0-----:R-:W-:Y:S01]  /*4350*/  FADD R6, R10, R6 ;  /* 0x000000060a067221 */ /* 0x001fe20000000000 */
[--C-:B------:R-:W-:Y:S01]  /*4360*/  FFMA R14, R14, UR6, -R0.reuse ;  /* 0x000000060e0e7c23 */ /* 0x100fe20008000800 */
[----:B------:R-:W-:Y:S01]  /*4370*/  FFMA R15, R15, UR6, -R0 ;  /* 0x000000060f0f7c23 */ /* 0x000fe20008000800 */
[----:B------:R-:W0:Y:S01]  /*4380*/  MUFU.EX2 R9, R9 ;  /* 0x0000000900097308 */ /* 0x000e220000000800 */
[C---:B---3--:R-:W-:Y:S01]  /*4390*/  F2FP.SATFINITE.E4M3.F32.PACK_AB_MERGE_C R5, R8.reuse, R10, RZ ;  /* 0x0000000a0805723e */ /* 0x048fe200048070ff */
[----:B------:R-:W-:Y:S01]  /*43a0*/  FADD R6, R8, R6 ;  /* 0x0000000608067221 */ /* 0x000fe20000000000 */
[----:B------:R-:W-:Y:S01]  /*43b0*/  FMUL R8, R13, 1.4426950216293334961 ;  /* 0x3fb8aa3b0d087820 */ /* 0x000fe20000400000 */
[----:B------:R-:W-:Y:S01]  /*43c0*/  FMUL R11, R14, 1.4426950216293334961 ;  /* 0x3fb8aa3b0e0b7820 */ /* 0x000fe20000400000 */
[----:B------:R-:W-:Y:S01]  /*43d0*/  FMUL R10, R15, 1.4426950216293334961 ;  /* 0x3fb8aa3b0f0a7820 */ /* 0x000fe20000400000 */
[----:B------:R-:W-:-:S03]  /*43e0*/  F2FP.SATFINITE.E4M3.F32.PACK_AB_MERGE_C R5, R7, R79, R5 ;  /* 0x0000004f0705723e */ /* 0x000fc60004807005 */
[----:B------:R-:W1:Y:S01]  /*43f0*/  MUFU.EX2 R8, R8 ;  /* 0x0000000800087308 */ /* 0x000e620000000800 */
[----:B------:R-:W-:-:S07]  /*4400*/  IMAD R7, R91, 0xd, RZ ;  /* 0x0000000d5b077824 */ /* 0x000fce00078e02ff */
[----:B------:R-:W3:Y:S01]  /*4410*/  MUFU.EX2 R11, R11 ;  /* 0x0000000b000b7308 */ /* 0x000ee20000000800 */
[----:B------:R-:W-:-:S07]  /*4420*/  IADD3 R108, P4, PT, R7, R2, RZ ;  /* 0x00000002076c7210 */ /* 0x000fce0007f9e0ff */
[----:B------:R-:W4:Y:S01]  /*4430*/  MUFU.EX2 R10, R10 ;  /* 0x0000000a000a7308 */ /* 0x000f220000000800 */
[----:B------:R-:W-:Y:S01]  /*4440*/  LEA.HI.X.SX32 R109, R7, R3, 0x1, P4 ;  /* 0x00000003076d7211 */ /* 0x000fe200020f0eff */
[----:B0-----:R-:W-:-:S04]  /*4450*/  FADD R7, R9, R6 ;  /* 0x0000000609077221 */ /* 0x001fc80000000000 */
[----:B-1----:R-:W-:-:S04]  /*4460*/  FADD R7, R8, R7 ;  /* 0x0000000708077221 */ /* 0x002fc80000000000 */
[----:B---3--:R-:W-:Y:S01]  /*4470*/  FADD R7, R11, R7 ;  /* 0x000000070b077221 */ /* 0x008fe20000000000 */
[----:B----4-:R-:W-:Y:S02]  /*4480*/  F2FP.SATFINITE.E4M3.F32.PACK_AB_MERGE_C R6, R10, R11, RZ ;  /* 0x0000000b0a06723e */ /* 0x010fe400048070ff */
[----:B------:R-:W0:Y:S02]  /*4490*/  LDC R11, c[0x0][0x3d8] ;  /* 0x0000f600ff0b7b82 */ /* 0x000e240000000800 */
[----:B------:R-:W-:Y:S01]  /*44a0*/  F2FP.SATFINITE.E4M3.F32.PACK_AB_MERGE_C R6, R8, R9, R6 ;  /* 0x000000090806723e */ /* 0x000fe20004807006 */
[----:B------:R-:W-:Y:S01]  /*44b0*/  IMAD R8, R91, 0x15, RZ ;  /* 0x000000155b087824 */ /* 0x000fe200078e02ff */
[----:B------:R-:W-:-:S04]  /*44c0*/  PRMT R99, RZ, 0x7610, R99 ;  /* 0x00007610ff637816 */ /* 0x000fc80000000063 */
[C---:B------:R-:W-:Y:S02]  /*44d0*/  IADD3 R102, P4, PT, R8.reuse, R2, RZ ;  /* 0x0000000208667210 */ /* 0x040fe40007f9e0ff */
[----:B------:R-:W-:Y:S01]  /*44e0*/  PRMT R105, RZ, 0x7610, R105 ;  /* 0x00007610ff697816 */ /* 0x000fe20000000069 */
[----:B------:R-:W3:Y:S01]  /*44f0*/  @P2 LDG.E.U8 R99, desc[UR28][R120.64] ;  /* 0x0000001c78632981 */ /* 0x000ee2000c1e1100 */
[----:B------:R-:W-:Y:S02]  /*4500*/  LEA.HI.X.SX32 R103, R8, R3, 0x1, P4 ;  /* 0x0000000308677211 */ /* 0x000fe400020f0eff */
[----:B------:R-:W-:Y:S02]  /*4510*/  PRMT R104, RZ, 0x7610, R104 ;  /* 0x00007610ff687816 */ /* 0x000fe40000000068 */
[----:B------:R-:W-:Y:S01]  /*4520*/  PRMT R176, RZ, 0x7610, R176 ;  /* 0x00007610ffb07816 */ /* 0x000fe200000000b0 */
[----:B------:R-:W-:Y:S01]  /*4530*/  FADD R177, R10, R7 ;  /* 0x000000070ab17221 */ /* 0x000fe20000000000 */
[----:B------:R-:W4:Y:S01]  /*4540*/  @P2 LDG.E.U8 R105, desc[UR28][R190.64] ;  /* 0x0000001cbe692981 */ /* 0x000f22000c1e1100 */
[----:B------:R-:W-:-:S03]  /*4550*/  LOP3.LUT R14, R90, 0x7f, RZ, 0xc0, !PT ;  /* 0x0000007f5a0e7812 */ /* 0x000fc600078ec0ff */
[----:B------:R-:W4:Y:S01]  /*4560*/  @P2 LDG.E.U8 R104, desc[UR28][R180.64] ;  /* 0x0000001cb4682981 */ /* 0x000f22000c1e1100 */
[C---:B0-----:R-:W-:Y:S02]  /*4570*/  IMAD R8, R11.reuse, 0x1d, RZ ;  /* 0x0000001d0b087824 */ /* 0x041fe400078e02ff */
[----:B------:R-:W-:Y:S01]  /*4580*/  IMAD R7, R11, 0x25, RZ ;  /* 0x000000250b077824 */ /* 0x000fe200078e02ff */
[----:B------:R-:W4:Y:S02]  /*4590*/  @P2 LDG.E.U8 R176, desc[UR28][R168.64] ;  /* 0x0000001ca8b02981 */ /* 0x000f24000c1e1100 */
[----:B------:R-:W-:-:S04]  /*45a0*/  IADD3 R96, P4, PT, R8, R2, RZ ;  /* 0x0000000208607210 */ /* 0x000fc80007f9e0ff */
[----:B------:R-:W-:Y:S02]  /*45b0*/  LEA.HI.X.SX32 R97, R8, R3, 0x1, P4 ;  /* 0x0000000308617211 */ /* 0x000fe400020f0eff */
[----:B------:R-:W-:-:S04]  /*45c0*/  IADD3 R90, P4, PT, R7, R2, RZ ;  /* 0x00000002075a7210 */ /* 0x000fc80007f9e0ff */
[----:B------:R-:W-:Y:S01]  /*45d0*/  LEA.HI.X.SX32 R91, R7, R3, 0x1, P4 ;  /* 0x00000003075b7211 */ /* 0x000fe200020f0eff */
[----:B------:R-:W-:-:S05]  /*45e0*/  IMAD R7, R11, 0x2d, RZ ;  /* 0x0000002d0b077824 */ /* 0x000fca00078e02ff */
[----:B------:R-:W-:-:S04]  /*45f0*/  IADD3 R84, P4, PT, R7, R2, RZ ;  /* 0x0000000207547210 */ /* 0x000fc80007f9e0ff */
[----:B------:R-:W-:Y:S01]  /*4600*/  LEA.HI.X.SX32 R85, R7, R3, 0x1, P4 ;  /* 0x0000000307557211 */ /* 0x000fe200020f0eff */
[----:B------:R-:W-:-:S05]  /*4610*/  IMAD R7, R11, 0x35, RZ ;  /* 0x000000350b077824 */ /* 0x000fca00078e02ff */
[C---:B------:R-:W-:Y:S01]  /*4620*/  IADD3 R78, P4, PT, R7.reuse, R2, RZ ;  /* 0x00000002074e7210 */ /* 0x040fe20007f9e0ff */
[----:B------:R-:W-:Y:S03]  /*4630*/  STS.U8 [R14+UR14+0x2000], R69 ;  /* 0x002000450e007988 */ /* 0x000fe6000800000e */
[----:B------:R-:W-:Y:S01]  /*4640*/  LEA.HI.X.SX32 R79, R7, R3, 0x1, P4 ;  /* 0x00000003074f7211 */ /* 0x000fe200020f0eff */
[----:B------:R-:W-:Y:S01]  /*4650*/  IMAD R7, R11, 0x3d, RZ ;  /* 0x0000003d0b077824 */ /* 0x000fe200078e02ff */
[----:B------:R-:W-:Y:S01]  /*4660*/  STS.U8 [R14+UR14+0x2400], R68 ;  /* 0x002400440e007988 */ /* 0x000fe2000800000e */
[----:B------:R-:W-:-:S03]  /*4670*/  PRMT R111, RZ, 0x7610, R111 ;  /* 0x00007610ff6f7816 */ /* 0x000fc6000000006f */
[----:B--2---:R0:W-:Y:S01]  /*4680*/  STS.U8 [R14+UR14+0x2800], R72 ;  /* 0x002800480e007988 */ /* 0x0041e2000800000e */
[----:B------:R-:W-:-:S03]  /*4690*/  PRMT R110, RZ, 0x7610, R110 ;  /* 0x00007610ff6e7816 */ /* 0x000fc6000000006e */
[----:B------:R-:W-:Y:S01]  /*46a0*/  STS.U8 [R14+UR14+0x2c00], R71 ;  /* 0x002c00470e007988 */ /* 0x000fe2000800000e */
[----:B------:R-:W-:-:S03]  /*46b0*/  PRMT R211, RZ, 0x7610, R211 ;  /* 0x00007610ffd37816 */ /* 0x000fc600000000d3 */
[----:B------:R-:W-:Y:S01]  /*46c0*/  STS.U8 [R14+UR14+0x3000], R70 ;  /* 0x003000460e007988 */ /* 0x000fe2000800000e */
[----:B0-----:R-:W-:-:S03]  /*46d0*/  IADD3 R72, P4, PT, R7, R2, RZ ;  /* 0x0000000207487210 */ /* 0x001fc60007f9e0ff */
[----:B------:R-:W-:Y:S01]  /*46e0*/  STS.U8 [R14+UR14+0x3400], R75 ;  /* 0x0034004b0e007988 */ /* 0x000fe2000800000e */
[----:B------:R-:W-:Y:S02]  /*46f0*/  PRMT R210, RZ, 0x7610, R210 ;  /* 0x00007610ffd27816 */ /* 0x000fe400000000d2 */
[----:B------:R-:W-:Y:S01]  /*4700*/  PRMT R209, RZ, 0x7610, R209 ;  /* 0x00007610ffd17816 */ /* 0x000fe200000000d1 */
[----:B------:R-:W-:Y:S01]  /*4710*/  STS.U8 [R14+UR14+0x3800], R74 ;  /* 0x0038004a0e007988 */ /* 0x000fe2000800000e */
[----:B------:R-:W-:-:S03]  /*4720*/  PRMT R215, RZ, 0x7610, R215 ;  /* 0x00007610ffd77816 */ /* 0x000fc600000000d7 */
[----:B------:R0:W-:Y:S01]  /*4730*/  STS.U8 [R14+UR14+0x3c00], R73 ;  /* 0x003c00490e007988 */ /* 0x0001e2000800000e */
[----:B------:R-:W-:Y:S02]  /*4740*/  PRMT R233, RZ, 0x7610, R233 ;  /* 0x00007610ffe97816 */ /* 0x000fe400000000e9 */
[----:B------:R-:W-:Y:S01]  /*4750*/  PRMT R232, RZ, 0x7610, R232 ;  /* 0x00007610ffe87816 */ /* 0x000fe200000000e8 */
[----:B------:R-:W2:Y:S01]  /*4760*/  @P2 LDG.E.U8 R111, desc[UR28][R158.64] ;  /* 0x0000001c9e6f2981 */ /* 0x000ea2000c1e1100 */
[----:B------:R-:W-:-:S03]  /*4770*/  PRMT R217, RZ, 0x7610, R217 ;  /* 0x00007610ffd97816 */ /* 0x000fc600000000d9 */
[----:B------:R-:W2:Y:S01]  /*4780*/  @P2 LDG.E.U8 R110, desc[UR28][R148.64] ;  /* 0x0000001c946e2981 */ /* 0x000ea2000c1e1100 */
[----:B0-----:R-:W-:Y:S01]  /*4790*/  LEA.HI.X.SX32 R73, R7, R3, 0x1, P4 ;  /* 0x0000000307497211 */ /* 0x001fe200020f0eff */
[----:B------:R-:W-:Y:S02]  /*47a0*/  IMAD R7, R11, 0x6, RZ ;  /* 0x000000060b077824 */ /* 0x000fe400078e02ff */
[----:B------:R-:W2:Y:S01]  /*47b0*/  @P2 LDG.E.U8 R211, desc[UR28][R138.64] ;  /* 0x0000001c8ad32981 */ /* 0x000ea2000c1e1100 */
[----:B------:R-:W-:Y:S02]  /*47c0*/  PRMT R198, RZ, 0x7610, R198 ;  /* 0x00007610ffc67816 */ /* 0x000fe400000000c6 */
[----:B------:R-:W-:Y:S01]  /*47d0*/  PRMT R197, RZ, 0x7610, R197 ;  /* 0x00007610ffc57816 */ /* 0x000fe200000000c5 */
[----:B------:R-:W2:Y:S01]  /*47e0*/  @P2 LDG.E.U8 R210, desc[UR28][R128.64] ;  /* 0x0000001c80d22981 */ /* 0x000ea2000c1e1100 */
[----:B------:R-:W-:Y:S02]  /*47f0*/  PRMT R196, RZ, 0x7610, R196 ;  /* 0x00007610ffc47816 */ /* 0x000fe400000000c4 */
[----:B------:R-:W-:Y:S01]  /*4800*/  IADD3 R112, P4, PT, R7, R2, RZ ;  /* 0x0000000207707210 */ /* 0x000fe20007f9e0ff */
[----:B------:R-:W2:Y:S01]  /*4810*/  @P2 LDG.E.U8 R209, desc[UR28][R118.64] ;  /* 0x0000001c76d12981 */ /* 0x000ea2000c1e1100 */
[----:B------:R-:W-:-:S03]  /*4820*/  PRMT R252, RZ, 0x7610, R252 ;  /* 0x00007610fffc7816 */ /* 0x000fc600000000fc */
[----:B------:R-:W2:Y:S01]  /*4830*/  @P2 LDG.E.U8 R215, desc[UR28][R188.64] ;  /* 0x0000001cbcd72981 */ /* 0x000ea2000c1e1100 */
[----:B------:R-:W-:-:S03]  /*4840*/  PRMT R216, RZ, 0x7610, R216 ;  /* 0x00007610ffd87816 */ /* 0x000fc600000000d8 */
[----:B------:R-:W2:Y:S01]  /*4850*/  @P2 LDG.E.U8 R233, desc[UR28][R178.64] ;  /* 0x0000001cb2e92981 */ /* 0x000ea2000c1e1100 */
[----:B------:R-:W-:-:S03]  /*4860*/  PRMT R207, RZ, 0x7610, R207 ;  /* 0x00007610ffcf7816 */ /* 0x000fc600000000cf */
[----:B------:R-:W2:Y:S01]  /*4870*/  @P2 LDG.E.U8 R232, desc[UR28][R166.64] ;  /* 0x0000001ca6e82981 */ /* 0x000ea2000c1e1100 */
[----:B------:R-:W-:Y:S02]  /*4880*/  PRMT R206, RZ, 0x7610, R206 ;  /* 0x00007610ffce7816 */ /* 0x000fe400000000ce */
[----:B------:R-:W-:Y:S01]  /*4890*/  LEA.HI.X.SX32 R113, R7, R3, 0x1, P4 ;  /* 0x0000000307717211 */ /* 0x000fe200020f0eff */
[----:B------:R-:W2:Y:S01]  /*48a0*/  @P2 LDG.E.U8 R217, desc[UR28][R156.64] ;  /* 0x0000001c9cd92981 */ /* 0x000ea2000c1e1100 */
[----:B------:R-:W-:Y:S01]  /*48b0*/  PRMT R214, RZ, 0x7610, R214 ;  /* 0x00007610ffd67816 */ /* 0x000fe200000000d6 */
[----:B------:R-:W-:Y:S02]  /*48c0*/  IMAD R7, R11, 0xe, RZ ;  /* 0x0000000e0b077824 */ /* 0x000fe400078e02ff */
[----:B------:R-:W2:Y:S01]  /*48d0*/  @P2 LDG.E.U8 R198, desc[UR28][R146.64] ;  /* 0x0000001c92c62981 */ /* 0x000ea2000c1e1100 */
[----:B------:R-:W-:-:S03]  /*48e0*/  PRMT R208, RZ, 0x7610, R208 ;  /* 0x00007610ffd07816 */ /* 0x000fc600000000d0 */
[----:B------:R-:W2:Y:S01]  /*48f0*/  @P2 LDG.E.U8 R197, desc[UR28][R136.64] ;  /* 0x0000001c88c52981 */ /* 0x000ea2000c1e1100 */
[----:B------:R-:W-:Y:S02]  /*4900*/  PRMT R70, RZ, 0x7610, R70 ;  /* 0x00007610ff467816 */ /* 0x000fe40000000046 */
[----:B------:R-:W-:Y:S01]  /*4910*/  LOP3.LUT R100, R100, 0x10, RZ, 0x3c, !PT ;  /* 0x0000001064647812 */ /* 0x000fe200078e3cff */
[----:B------:R-:W2:Y:S01]  /*4920*/  @P2 LDG.E.U8 R196, desc[UR28][R126.64] ;  /* 0x0000001c7ec42981 */ /* 0x000ea2000c1e1100 */
[----:B------:R-:W-:-:S03]  /*4930*/  PRMT R75, RZ, 0x7610, R75 ;  /* 0x00007610ff4b7816 */ /* 0x000fc6000000004b */
[----:B------:R-:W2:Y:S01]  /*4940*/  @P2 LDG.E.U8 R252, desc[UR28][R116.64] ;  /* 0x0000001c74fc2981 */ /* 0x000ea2000c1e1100 */
[----:B------:R-:W-:-:S03]  /*4950*/  IADD3 R106, P4, PT, R7, R2, RZ ;  /* 0x00000002076a7210 */ /* 0x000fc60007f9e0ff */
[----:B------:R-:W2:Y:S04]  /*4960*/  @P2 LDG.E.U8 R216, desc[UR28][R114.64] ;  /* 0x0000001c72d82981 */ /* 0x000ea8000c1e1100 */
[----:B------:R-:W2:Y:S01]  /*4970*/  @P2 LDG.E.U8 R207, desc[UR28][R108.64] ;  /* 0x0000001c6ccf2981 */ /* 0x000ea2000c1e1100 */
[----:B------:R-:W-:-:S03]  /*4980*/  PRMT R74, RZ, 0x7610, R74 ;  /* 0x00007610ff4a7816 */ /* 0x000fc6000000004a */
[----:B------:R-:W2:Y:S01]  /*4990*/  @P2 LDG.E.U8 R206, desc[UR28][R102.64] ;  /* 0x0000001c66ce2981 */ /* 0x000ea2000c1e1100 */
[----:B------:R-:W-:-:S03]  /*49a0*/  PRMT R15, RZ, 0x7610, R15 ;  /* 0x00007610ff0f7816 */ /* 0x000fc6000000000f */
[----:B------:R-:W2:Y:S01]  /*49b0*/  @P2 LDG.E.U8 R214, desc[UR28][R96.64] ;  /* 0x0000001c60d62981 */ /* 0x000ea2000c1e1100 */
[----:B------:R-:W-:-:S03]  /*49c0*/  LEA.HI.X.SX32 R107, R7, R3, 0x1, P4 ;  /* 0x00000003076b7211 */ /* 0x000fc600020f0eff */
[----:B------:R-:W2:Y:S01]  /*49d0*/  @P2 LDG.E.U8 R208, desc[UR28][R90.64] ;  /* 0x0000001c5ad02981 */ /* 0x000ea2000c1e1100 */
[----:B------:R-:W-:-:S03]  /*49e0*/  PRMT R7, RZ, 0x7610, R7 ;  /* 0x00007610ff077816 */ /* 0x000fc60000000007 */
[----:B------:R-:W-:Y:S01]  /*49f0*/  STS.U8 [R100+UR14+0x2080], R80 ;  /* 0x0020805064007988 */ /* 0x000fe2000800000e */
[----:B------:R-:W-:-:S03]  /*4a00*/  IMAD R8, R11, 0x16, RZ ;  /* 0x000000160b087824 */ /* 0x000fc600078e02ff */
[----:B------:R-:W2:Y:S04]  /*4a10*/  @P2 LDG.E.U8 R70, desc[UR28][R84.64] ;  /* 0x0000001c54462981 */ /* 0x000ea8000c1e1100 */
[----:B------:R-:W-:Y:S04]  /*4a20*/  STS.U8 [R100+UR14+0x2480], R77 ;  /* 0x0024804d64007988 */ /* 0x000fe8000800000e */
[----:B------:R-:W2:Y:S04]  /*4a30*/  @P2 LDG.E.U8 R75, desc[UR28][R78.64] ;  /* 0x0000001c4e4b2981 */ /* 0x000ea8000c1e1100 */
[----:B------:R-:W-:Y:S01]  /*4a40*/  STS.U8 [R100+UR14+0x2880], R76 ;  /* 0x0028804c64007988 */ /* 0x000fe2000800000e */
[----:B------:R-:W-:-:S03]  /*4a50*/  LOP3.LUT R69, R14, 0x20, RZ, 0x3c, !PT ;  /* 0x000000200e457812 */ /* 0x000fc600078e3cff */
[----:B------:R-:W-:Y:S04]  /*4a60*/  STS.U8 [R100+UR14+0x2c80], R83 ;  /* 0x002c805364007988 */ /* 0x000fe8000800000e */
[----:B------:R-:W-:Y:S04]  /*4a70*/  STS.U8 [R100+UR14+0x3080], R82 ;  /* 0x0030805264007988 */ /* 0x000fe8000800000e */
[----:B------:R-:W-:Y:S04]  /*4a80*/  STS.U8 [R100+UR14+0x3480], R81 ;  /* 0x0034805164007988 */ /* 0x000fe8000800000e */
[----:B------:R-:W-:Y:S04]  /*4a90*/  STS.U8 [R100+UR14+0x3880], R87 ;  /* 0x0038805764007988 */ /* 0x000fe8000800000e */
[----:B------:R-:W2:Y:S04]  /*4aa0*/  @P2 LDG.E.U8 R74, desc[UR28][R72.64] ;  /* 0x0000001c484a2981 */ /* 0x000ea8000c1e1100 */
[----:B------:R0:W-:Y:S04]  /*4ab0*/  STS.U8 [R100+UR14+0x3c80], R86 ;  /* 0x003c805664007988 */ /* 0x0001e8000800000e */
[----:B------:R-:W2:Y:S04]  /*4ac0*/  @P2 LDG.E.U8 R15, desc[UR28][R112.64] ;  /* 0x0000001c700f2981 */ /* 0x000ea8000c1e1100 */
[----:B------:R-:W2:Y:S01]  /*4ad0*/  @P2 LDG.E.U8 R7, desc[UR28][R106.64] ;  /* 0x0000001c6a072981 */ /* 0x000ea2000c1e1100 */
[----:B0-----:R-:W-:-:S03]  /*4ae0*/  IADD3 R100, P4, PT, R8, R2, RZ ;  /* 0x0000000208647210 */ /* 0x001fc60007f9e0ff */
[----:B------:R-:W-:Y:S01]  /*4af0*/  STS.U8 [R69+UR14+0x2100], R88 ;  /* 0x0021005845007988 */ /* 0x000fe2000800000e */
[----:B------:R-:W-:Y:S01]  /*4b00*/  LEA.HI.X.SX32 R101, R8, R3, 0x1, P4 ;  /* 0x0000000308657211 */ /* 0x000fe200020f0eff */
[----:B------:R-:W-:Y:S02]  /*4b10*/  IMAD R8, R11, 0x1e, RZ ;  /* 0x0000001e0b087824 */ /* 0x000fe400078e02ff */
[----:B------:R-:W-:Y:S04]  /*4b20*/  STS.U8 [R69+UR14+0x2500], R93 ;  /* 0x0025005d45007988 */ /* 0x000fe8000800000e */
[----:B------:R-:W-:Y:S04]  /*4b30*/  STS.U8 [R69+UR14+0x2900], R92 ;  /* 0x0029005c45007988 */ /* 0x000fe8000800000e */
[----:B------:R-:W-:Y:S04]  /*4b40*/  STS.U8 [R69+UR14+0x2d00], R89 ;  /* 0x002d005945007988 */ /* 0x000fe8000800000e */
[----:B------:R-:W-:Y:S04]  /*4b50*/  STS.U8 [R69+UR14+0x3100], R98 ;  /* 0x0031006245007988 */ /* 0x000fe8000800000e */
[----:B------:R-:W-:Y:S01]  /*4b60*/  STS.U8 [R69+UR14+0x3500], R95 ;  /* 0x0035005f45007988 */ /* 0x000fe2000800000e */
[----:B------:R-:W-:-:S03]  /*4b70*/  PRMT R10, RZ, 0x7610, R10 ;  /* 0x00007610ff0a7816 */ /* 0x000fc6000000000a */
[----:B------:R0:W-:Y:S01]  /*4b80*/  STS.U8 [R69+UR14+0x3900], R94 ;  /* 0x0039005e45007988 */ /* 0x0001e2000800000e */
[----:B------:R-:W-:-:S03]  /*4b90*/  PRMT R9, RZ, 0x7610, R9 ;  /* 0x00007610ff097816 */ /* 0x000fc60000000009 */
[----:B------:R-:W2:Y:S01]  /*4ba0*/  @P2 LDG.E.U8 R10, desc[UR28][R100.64] ;  /* 0x0000001c640a2981 */ /* 0x000ea2000c1e1100 */
[----:B0-----:R-:W-:-:S04]  /*4bb0*/  IADD3 R94, P4, PT, R8, R2, RZ ;  /* 0x00000002085e7210 */ /* 0x001fc80007f9e0ff */
[----:B------:R-:W-:-:S05]  /*4bc0*/  LEA.HI.X.SX32 R95, R8, R3, 0x1, P4 ;  /* 0x00000003085f7211 */ /* 0x000fca00020f0eff */
[----:B------:R-:W2:Y:S01]  /*4bd0*/  @P2 LDG.E.U8 R9, desc[UR28][R94.64] ;  /* 0x0000001c5e092981 */ /* 0x000ea2000c1e1100 */
[----:B------:R-:W-:Y:S01]  /*4be0*/  LOP3.LUT R14, R14, 0x30, RZ, 0x3c, !PT ;  /* 0x000000300e0e7812 */ /* 0x000fe200078e3cff */
[----:B------:R-:W-:-:S05]  /*4bf0*/  IMAD R8, R11, 0x26, RZ ;  /* 0x000000260b087824 */ /* 0x000fca00078e02ff */
[----:B------:R-:W-:-:S04]  /*4c00*/  IADD3 R88, P4, PT, R8, R2, RZ ;  /* 0x0000000208587210 */ /* 0x000fc80007f9e0ff */
[----:B------:R-:W-:Y:S01]  /*4c10*/  LEA.HI.X.SX32 R89, R8, R3, 0x1, P4 ;  /* 0x0000000308597211 */ /* 0x000fe200020f0eff */
[----:B---3--:R0:W-:Y:S04]  /*4c20*/  STS.U8 [R69+UR14+0x3d00], R99 ;  /* 0x003d006345007988 */ /* 0x0081e8000800000e */
[----:B----4-:R-:W-:Y:S04]  /*4c30*/  STS.U8 [R14+UR14+0x2180], R105 ;  /* 0x002180690e007988 */ /* 0x010fe8000800000e */
[----:B------:R-:W-:Y:S04]  /*4c40*/  STS.U8 [R14+UR14+0x2580], R104 ;  /* 0x002580680e007988 */ /* 0x000fe8000800000e */
[----:B------:R1:W-:Y:S01]  /*4c50*/  STS.U8 [R14+UR14+0x2980], R176 ;  /* 0x002980b00e007988 */ /* 0x0003e2000800000e */
[----:B0-----:R-:W0:Y:S01]  /*4c60*/  S2R R69, SR_TID.X ;  /* 0x0000000000457919 */ /* 0x001e220000002100 */
[----:B-1----:R-:W1:Y:S01]  /*4c70*/  LDC R176, c[0x0][0x3d8] ;  /* 0x0000f600ffb07b82 */ /* 0x002e620000000800 */
[----:B------:R-:W-:-:S02]  /*4c80*/  PRMT R8, RZ, 0x7610, R8 ;  /* 0x00007610ff087816 */ /* 0x000fc40000000008 */
[----:B------:R-:W-:Y:S02]  /*4c90*/  PRMT R13, RZ, 0x7610, R13 ;  /* 0x00007610ff0d7816 */ /* 0x000fe4000000000d */
[----:B------:R-:W-:Y:S02]  /*4ca0*/  PRMT R12, RZ, 0x7610, R12 ;  /* 0x00007610ff0c7816 */ /* 0x000fe4000000000c */
[----:B------:R-:W3:Y:S01]  /*4cb0*/  @P2 LDG.E.U8 R8, desc[UR28][R88.64] ;  /* 0x0000001c58082981 */ /* 0x000ee2000c1e1100 */
[----:B-1----:R-:W-:-:S05]  /*4cc0*/  IMAD R11, R176, 0x2e, RZ ;  /* 0x0000002eb00b7824 */ /* 0x002fca00078e02ff */
[-C--:B------:R-:W-:Y:S02]  /*4cd0*/  IADD3 R82, P4, PT, R11, R2.reuse, RZ ;  /* 0x000000020b527210 */ /* 0x080fe40007f9e0ff */
[----:B0-----:R-:W-:Y:S02]  /*4ce0*/  LOP3.LUT R80, R69, 0x7f, RZ, 0xc0, !PT ;  /* 0x0000007f45507812 */ /* 0x001fe400078ec0ff */
[----:B------:R-:W-:Y:S01]  /*4cf0*/  LEA.HI.X.SX32 R83, R11, R3, 0x1, P4 ;  /* 0x000000030b537211 */ /* 0x000fe200020f0eff */
[----:B------:R-:W-:Y:S01]  /*4d00*/  IMAD R11, R176, 0x36, RZ ;  /* 0x00000036b00b7824 */ /* 0x000fe200078e02ff */
[C---:B------:R-:W-:Y:S02]  /*4d10*/  LOP3.LUT R71, R80.reuse, 0x40, RZ, 0x3c, !PT ;  /* 0x0000004050477812 */ /* 0x040fe400078e3cff */
[----:B------:R-:W-:Y:S01]  /*4d20*/  LOP3.LUT R81, R80, 0x50, RZ, 0x3c, !PT ;  /* 0x0000005050517812 */ /* 0x000fe200078e3cff */
[----:B------:R-:W4:Y:S01]  /*4d30*/  @P2 LDG.E.U8 R13, desc[UR28][R82.64] ;  /* 0x0000001c520d2981 */ /* 0x000f22000c1e1100 */
[----:B------:R-:W-:-:S04]  /*4d40*/  IADD3 R76, P4, PT, R11, R2, RZ ;  /* 0x000000020b4c7210 */ /* 0x000fc80007f9e0ff */
[----:B------:R-:W-:Y:S01]  /*4d50*/  LEA.HI.X.SX32 R77, R11, R3, 0x1, P4 ;  /* 0x000000030b4d7211 */ /* 0x000fe200020f0eff */
[----:B------:R-:W-:-:S04]  /*4d60*/  IMAD R11, R176, 0x3e, RZ ;  /* 0x0000003eb00b7824 */ /* 0x000fc800078e02ff */
[----:B------:R-:W4:Y:S04]  /*4d70*/  @P2 LDG.E.U8 R12, desc[UR28][R76.64] ;  /* 0x0000001c4c0c2981 */ /* 0x000f28000c1e1100 */
[----:B--2---:R-:W-:Y:S04]  /*4d80*/  STS.U8 [R14+UR14+0x2d80], R111 ;  /* 0x002d806f0e007988 */ /* 0x004fe8000800000e */
[----:B------:R-:W-:Y:S04]  /*4d90*/  STS.U8 [R14+UR14+0x3180], R110 ;  /* 0x0031806e0e007988 */ /* 0x000fe8000800000e */
[----:B------:R-:W-:Y:S04]  /*4da0*/  STS.U8 [R14+UR14+0x3580], R211 ;  /* 0x003580d30e007988 */ /* 0x000fe8000800000e */
[----:B------:R-:W-:Y:S04]  /*4db0*/  STS.U8 [R14+UR14+0x3980], R210 ;  /* 0x003980d20e007988 */ /* 0x000fe8000800000e */
[----:B------:R0:W-:Y:S04]  /*4dc0*/  STS.U8 [R14+UR14+0x3d80], R209 ;  /* 0x003d80d10e007988 */ /* 0x0001e8000800000e */
[----:B------:R-:W-:Y:S04]  /*4dd0*/  STS.U8 [R71+UR14+0x2200], R215 ;  /* 0x002200d747007988 */ /* 0x000fe8000800000e */
[----:B------:R-:W-:Y:S04]  /*4de0*/  STS.U8 [R71+UR14+0x2600], R233 ;  /* 0x002600e947007988 */ /* 0x000fe8000800000e */
[----:B------:R-:W-:Y:S04]  /*4df0*/  STS.U8 [R71+UR14+0x2a00], R232 ;  /* 0x002a00e847007988 */ /* 0x000fe8000800000e */
[----:B------:R-:W-:Y:S01]  /*4e00*/  STS.U8 [R71+UR14+0x2e00], R217 ;  /* 0x002e00d947007988 */ /* 0x000fe2000800000e */
[----:B------:R-:W-:-:S03]  /*4e10*/  IADD3 R68, P4, PT, R11, R2, RZ ;  /* 0x000000020b447210 */ /* 0x000fc60007f9e0ff */
[----:B------:R-:W-:Y:S01]  /*4e20*/  STS.U8 [R71+UR14+0x3200], R198 ;  /* 0x003200c647007988 */ /* 0x000fe2000800000e */
[----:B0-----:R-:W-:-:S03]  /*4e30*/  IMAD R14, R176, 0x7, RZ ;  /* 0x00000007b00e7824 */ /* 0x001fc600078e02ff */
[----:B------:R-:W-:Y:S04]  /*4e40*/  STS.U8 [R71+UR14+0x3600], R197 ;  /* 0x003600c547007988 */ /* 0x000fe8000800000e */
[----:B------:R-:W-:Y:S04]  /*4e50*/  STS.U8 [R71+UR14+0x3a00], R196 ;  /* 0x003a00c447007988 */ /* 0x000fe8000800000e */
[----:B------:R0:W-:Y:S01]  /*4e60*/  STS.U8 [R71+UR14+0x3e00], R252 ;  /* 0x003e00fc47007988 */ /* 0x0001e2000800000e */
[----:B------:R-:W-:-:S03]  /*4e70*/  LEA.HI.X.SX32 R69, R11, R3, 0x1, P4 ;  /* 0x000000030b457211 */ /* 0x000fc600020f0eff */
[----:B------:R-:W-:Y:S01]  /*4e80*/  STS.U8 [R81+UR14+0x2280], R216 ;  /* 0x002280d851007988 */ /* 0x000fe2000800000e */
[----:B------:R-:W-:-:S03]  /*4e90*/  IADD3 R110, P4, PT, R14, R2, RZ ;  /* 0x000000020e6e7210 */ /* 0x000fc60007f9e0ff */
[----:B------:R-:W-:Y:S01]  /*4ea0*/  STS.U8 [R81+UR14+0x2680], R207 ;  /* 0x002680cf51007988 */ /* 0x000fe2000800000e */
[----:B0-----:R-:W-:-:S03]  /*4eb0*/  IMAD R71, R176, 0xf, RZ ;  /* 0x0000000fb0477824 */ /* 0x001fc600078e02ff */
[----:B------:R-:W-:Y:S04]  /*4ec0*/  STS.U8 [R81+UR14+0x2a80], R206 ;  /* 0x002a80ce51007988 */ /* 0x000fe8000800000e */
[----:B------:R-:W-:Y:S04]  /*4ed0*/  STS.U8 [R81+UR14+0x2e80], R214 ;  /* 0x002e80d651007988 */ /* 0x000fe8000800000e */
[----:B------:R-:W-:Y:S01]  /*4ee0*/  STS.U8 [R81+UR14+0x3280], R208 ;  /* 0x003280d051007988 */ /* 0x000fe2000800000e */
[-C--:B------:R-:W-:Y:S02]  /*4ef0*/  LEA.HI.X.SX32 R111, R14, R3.reuse, 0x1, P4 ;  /* 0x000000030e6f7211 */ /* 0x080fe400020f0eff */
[----:B------:R-:W-:Y:S01]  /*4f00*/  IADD3 R104, P4, PT, R71, R2, RZ ;  /* 0x0000000247687210 */ /* 0x000fe20007f9e0ff */
[--C-:B------:R-:W-:Y:S01]  /*4f10*/  FFMA R16, R16, UR6, -R0.reuse ;  /* 0x0000000610107c23 */ /* 0x100fe20008000800 */
[--C-:B------:R-:W-:Y:S01]  /*4f20*/  FFMA R29, R29, UR6, -R0.reuse ;  /* 0x000000061d1d7c23 */ /* 0x100fe20008000800 */
[----:B------:R-:W-:Y:S01]  /*4f30*/  FFMA R37, R37, UR6, -R0 ;  /* 0x0000000625257c23 */ /* 0x000fe20008000800 */
[----:B------:R0:W5:Y:S04]  /*4f40*/  LDL.LU R198, [R1+0x160] ;  /* 0x0001600001c67983 */ /* 0x0001680000300800 */
[----:B------:R1:W-:Y:S01]  /*4f50*/  STS.U8 [R81+UR14+0x3680], R70 ;  /* 0x0036804651007988 */ /* 0x0003e2000800000e */
[----:B------:R-:W-:-:S02]  /*4f60*/  LEA.HI.X.SX32 R105, R71, R3, 0x1, P4 ;  /* 0x0000000347697211 */ /* 0x000fc400020f0eff */
[----:B------:R-:W-:Y:S02]  /*4f70*/  PRMT R11, RZ, 0x7610, R11 ;  /* 0x00007610ff0b7816 */ /* 0x000fe4000000000b */
[----:B------:R-:W-:Y:S01]  /*4f80*/  PRMT R14, RZ, 0x7610, R14 ;  /* 0x00007610ff0e7816 */ /* 0x000fe2000000000e */
[----:B------:R2:W-:Y:S01]  /*4f90*/  STS.U8 [R81+UR14+0x3a80], R75 ;  /* 0x003a804b51007988 */ /* 0x0005e2000800000e */
[----:B-1----:R-:W-:Y:S01]  /*4fa0*/  IMAD R70, R176, 0x17, RZ ;  /* 0x00000017b0467824 */ /* 0x002fe200078e02ff */
[----:B------:R-:W-:Y:S02]  /*4fb0*/  PRMT R71, RZ, 0x7610, R71 ;  /* 0x00007610ff477816 */ /* 0x000fe40000000047 */
[----:B------:R-:W4:Y:S01]  /*4fc0*/  @P2 LDG.E.U8 R11, desc[UR28][R68.64] ;  /* 0x0000001c440b2981 */ /* 0x000f22000c1e1100 */
[----:B--2---:R-:W-:-:S03]  /*4fd0*/  LOP3.LUT R75, R80, 0x60, RZ, 0x3c, !PT ;  /* 0x00000060504b7812 */ /* 0x004fc600078e3cff */
[----:B------:R-:W2:Y:S01]  /*4fe0*/  @P2 LDG.E.U8 R14, desc[UR28][R110.64] ;  /* 0x0000001c6e0e2981 */ /* 0x000ea2000c1e1100 */
[----:B------:R-:W-:-:S03]  /*4ff0*/  IADD3 R98, P4, PT, R70, R2, RZ ;  /* 0x0000000246627210 */ /* 0x000fc60007f9e0ff */
[----:B------:R-:W2:Y:S01]  /*5000*/  @P2 LDG.E.U8 R71, desc[UR28][R104.64] ;  /* 0x0000001c68472981 */ /* 0x000ea2000c1e1100 */
[----:B------:R-:W-:Y:S01]  /*5010*/  LEA.HI.X.SX32 R99, R70, R3, 0x1, P4 ;  /* 0x0000000346637211 */ /* 0x000fe200020f0eff */
[----:B------:R-:W-:Y:S01]  /*5020*/  FMUL R16, R16, 1.4426950216293334961 ;  /* 0x3fb8aa3b10107820 */ /* 0x000fe20000400000 */
[----:B------:R-:W-:Y:S01]  /*5030*/  FMUL R29, R29, 1.4426950216293334961 ;  /* 0x3fb8aa3b1d1d7820 */ /* 0x000fe20000400000 */
[----:B------:R-:W-:Y:S01]  /*5040*/  FMUL R37, R37, 1.4426950216293334961 ;  /* 0x3fb8aa3b25257820 */ /* 0x000fe20000400000 */
[----:B------:R0:W5:Y:S04]  /*5050*/  LDL.LU R197, [R1+0x15c] ;  /* 0x00015c0001c57983 */ /* 0x0001680000300800 */
[----:B------:R-:W-:Y:S01]  /*5060*/  STS.U8 [R81+UR14+0x3e80], R74 ;  /* 0x003e804a51007988 */ /* 0x000fe2000800000e */
[----:B------:R-:W-:Y:S01]  /*5070*/  PRMT R70, RZ, 0x7610, R70 ;  /* 0x00007610ff467816 */ /* 0x000fe20000000046 */
[----:B------:R-:W-:Y:S02]  /*5080*/  MUFU.EX2 R207, R29 ;  /* 0x0000001d00cf7308 */ /* 0x000fe40000000800 */
[----:B------:R0:W5:Y:S04]  /*5090*/  LDL.LU R196, [R1+0x158] ;  /* 0x0001580001c47983 */ /* 0x0001680000300800 */
[----:B------:R-:W-:Y:S04]  /*50a0*/  STS.U8 [R75+UR14+0x2300], R15 ;  /* 0x0023000f4b007988 */ /* 0x000fe8000800000e */
[----:B------:R1:W-:Y:S04]  /*50b0*/  STS.U8 [R75+UR14+0x2700], R7 ;  /* 0x002700074b007988 */ /* 0x0003e8000800000e */
[----:B------:R-:W2:Y:S01]  /*50c0*/  @P2 LDG.E.U8 R70, desc[UR28][R98.64] ;  /* 0x0000001c62462981 */ /* 0x000ea2000c1e1100 */
[----:B-1----:R-:W-:-:S05]  /*50d0*/  IMAD R7, R176, 0x1f, RZ ;  /* 0x0000001fb0077824 */ /* 0x002fca00078e02ff */
[----:B------:R-:W-:-:S04]  /*50e0*/  IADD3 R92, P4, PT, R7, R2, RZ ;  /* 0x00000002075c7210 */ /* 0x000fc80007f9e0ff */
[----:B------:R-:W-:Y:S01]  /*50f0*/  LEA.HI.X.SX32 R93, R7, R3, 0x1, P4 ;  /* 0x00000003075d7211 */ /* 0x000fe200020f0eff */
[----:B------:R-:W-:Y:S01]  /*5100*/  IMAD R7, R176, 0x27, RZ ;  /* 0x00000027b0077824 */ /* 0x000fe200078e02ff */
[----:B------:R-:W-:-:S04]  /*5110*/  PRMT R15, RZ, 0x7610, R15 ;  /* 0x00007610ff0f7816 */ /* 0x000fc8000000000f */
[C---:B------:R-:W-:Y:S02]  /*5120*/  IADD3 R86, P4, PT, R7.reuse, R2, RZ ;  /* 0x0000000207567210 */ /* 0x040fe40007f9e0ff */
[----:B------:R-:W2:Y:S04]  /*5130*/  @P2 LDG.E.U8 R15, desc[UR28][R92.64] ;  /* 0x0000001c5c0f2981 */ /* 0x000ea8000c1e1100 */
[----:B------:R-:W-:Y:S01]  /*5140*/  STS.U8 [R75+UR14+0x2b00], R10 ;  /* 0x002b000a4b007988 */ /* 0x000fe2000800000e */
[----:B------:R-:W-:-:S03]  /*5150*/  LEA.HI.X.SX32 R87, R7, R3, 0x1, P4 ;  /* 0x0000000307577211 */ /* 0x000fc600020f0eff */
[----:B------:R1:W-:Y:S02]  /*5160*/  STS.U8 [R75+UR14+0x2f00], R9 ;  /* 0x002f00094b007988 */ /* 0x0003e4000800000e */
[----:B-1----:R-:W-:-:S06]  /*5170*/  PRMT R9, RZ, 0x7610, R9 ;  /* 0x00007610ff097816 */ /* 0x002fcc0000000009 */
[----:B------:R-:W2:Y:S01]  /*5180*/  @P2 LDG.E.U8 R9, desc[UR28][R86.64] ;  /* 0x0000001c56092981 */ /* 0x000ea2000c1e1100 */
[C---:B------:R-:W-:Y:S02]  /*5190*/  IMAD R7, R176.reuse, 0x2f, RZ ;  /* 0x0000002fb0077824 */ /* 0x040fe400078e02ff */
[----:B------:R-:W-:Y:S01]  /*51a0*/  IMAD R10, R176, 0x3f, RZ ;  /* 0x0000003fb00a7824 */ /* 0x000fe200078e02ff */
[----:B---3--:R-:W-:Y:S04]  /*51b0*/  STS.U8 [R75+UR14+0x3300], R8 ;  /* 0x003300084b007988 */ /* 0x008fe8000800000e */
[----:B----4-:R-:W-:Y:S04]  /*51c0*/  STS.U8 [R75+UR14+0x3700], R13 ;  /* 0x0037000d4b007988 */ /* 0x010fe8000800000e */
[----:B------:R1:W-:Y:S02]  /*51d0*/  STS.U8 [R75+UR14+0x3b00], R12 ;  /* 0x003b000c4b007988 */ /* 0x0003e4000800000e */
[----:B-1----:R-:W-:-:S02]  /*51e0*/  LOP3.LUT R12, R80, 0x70, RZ, 0x3c, !PT ;  /* 0x00000070500c7812 */ /* 0x002fc400078e3cff */
[----:B------:R-:W-:-:S04]  /*51f0*/  IADD3 R80, P4, PT, R7, R2, RZ ;  /* 0x0000000207507210 */ /* 0x000fc80007f9e0ff */
[----:B------:R-:W-:Y:S02]  /*5200*/  LEA.HI.X.SX32 R81, R7, R3, 0x1, P4 ;  /* 0x0000000307517211 */ /* 0x000fe400020f0eff */
[----:B------:R-:W-:-:S06]  /*5210*/  PRMT R7, RZ, 0x7610, R7 ;  /* 0x00007610ff077816 */ /* 0x000fcc0000000007 */
[----:B------:R-:W3:Y:S01]  /*5220*/  @P2 LDG.E.U8 R7, desc[UR28][R80.64] ;  /* 0x0000001c50072981 */ /* 0x000ee2000c1e1100 */
[----:B------:R-:W-:-:S05]  /*5230*/  IMAD R8, R176, 0x37, RZ ;  /* 0x00000037b0087824 */ /* 0x000fca00078e02ff */
[C---:B------:R-:W-:Y:S01]  /*5240*/  IADD3 R74, P4, PT, R8.reuse, R2, RZ ;  /* 0x00000002084a7210 */ /* 0x040fe20007f9e0ff */
[----:B------:R1:W-:Y:S04]  /*5250*/  STS.U8 [R75+UR14+0x3f00], R11 ;  /* 0x003f000b4b007988 */ /* 0x0003e8000800000e */
[----:B--2---:R-:W-:Y:S04]  /*5260*/  STS.U8 [R12+UR14+0x2380], R14 ;  /* 0x0023800e0c007988 */ /* 0x004fe8000800000e */
[----:B------:R-:W-:Y:S01]  /*5270*/  STS.U8 [R12+UR14+0x2780], R71 ;  /* 0x002780470c007988 */ /* 0x000fe2000800000e */
[----:B-1----:R-:W-:-:S02]  /*5280*/  LEA.HI.X.SX32 R75, R8, R3, 0x1, P4 ;  /* 0x00000003084b7211 */ /* 0x002fc400020f0eff */
[----:B------:R-:W-:-:S06]  /*5290*/  PRMT R8, RZ, 0x7610, R8 ;  /* 0x00007610ff087816 */ /* 0x000fcc0000000008 */
[----:B------:R-:W2:Y:S04]  /*52a0*/  @P2 LDG.E.U8 R8, desc[UR28][R74.64] ;  /* 0x0000001c4a082981 */ /* 0x000ea8000c1e1100 */
[----:B------:R1:W-:Y:S02]  /*52b0*/  STS.U8 [R12+UR14+0x2b80], R70 ;  /* 0x002b80460c007988 */ /* 0x0003e4000800000e */
[----:B-1----:R-:W-:-:S04]  /*52c0*/  IADD3 R70, P4, PT, R10, R2, RZ ;  /* 0x000000020a467210 */ /* 0x002fc80007f9e0ff */
[----:B------:R-:W-:Y:S01]  /*52d0*/  LEA.HI.X.SX32 R71, R10, R3, 0x1, P4 ;  /* 0x000000030a477211 */ /* 0x000fe200020f0eff */
[----:B------:R-:W-:Y:S04]  /*52e0*/  STS.U8 [R12+UR14+0x2f80], R15 ;  /* 0x002f800f0c007988 */ /* 0x000fe8000800000e */
[----:B------:R1:W-:Y:S02]  /*52f0*/  STS.U8 [R12+UR14+0x3380], R9 ;  /* 0x003380090c007988 */ /* 0x0003e4000800000e */
[----:B-1----:R-:W-:-:S06]  /*5300*/  PRMT R9, RZ, 0x7610, R9 ;  /* 0x00007610ff097816 */ /* 0x002fcc0000000009 */
[----:B------:R-:W4:Y:S01]  /*5310*/  @P2 LDG.E.U8 R9, desc[UR28][R70.64] ;  /* 0x0000001c46092981 */ /* 0x000f22000c1e1100 */
[----:B------:R-:W1:Y:S08]  /*5320*/  MUFU.EX2 R176, R16 ;  /* 0x0000001000b07308 */ /* 0x000e700000000800 */
[----:B------:R1:W-:Y:S02]  /*5330*/  MUFU.EX2 R29, R37 ;  /* 0x00000025001d7308 */ /* 0x0003e40000000800 */
[----:B-1----:R-:W-:-:S02]  /*5340*/  FADD R37, R176, R177 ;  /* 0x000000b1b0257221 */ /* 0x002fc40000000000 */
[----:B------:R0:W5:Y:S01]  /*5350*/  LDL.LU R177, [R1+0x154] ;  /* 0x0001540001b17983 */ /* 0x0001620000300800 */
[----:B------:R-:W1:Y:S01]  /*5360*/  S2R R13, SR_TID.X ;  /* 0x00000000000d7919 */ /* 0x000e620000002100 */
[--C-:B------:R-:W-:Y:S01]  /*5370*/  FFMA R17, R17, UR6, -R0.reuse ;  /* 0x0000000611117c23 */ /* 0x100fe20008000800 */
[----:B------:R-:W-:-:S03]  /*5380*/  FFMA R18, R18, UR6, -R0 ;  /* 0x0000000612127c23 */ /* 0x000fc60008000800 */
[----:B------:R-:W-:Y:S01]  /*5390*/  FMUL R10, R17, 1.4426950216293334961 ;  /* 0x3fb8aa3b110a7820 */ /* 0x000fe20000400000 */
[----:B------:R-:W-:Y:S01]  /*53a0*/  FMUL R18, R18, 1.4426950216293334961 ;  /* 0x3fb8aa3b12127820 */ /* 0x000fe20000400000 */
[----:B------:R-:W-:-:S03]  /*53b0*/  FFMA R19, R19, UR6, -R0 ;  /* 0x0000000613137c23 */ /* 0x000fc60008000800 */
[----:B------:R0:W-:Y:S01]  /*53c0*/  MUFU.EX2 R206, R18 ;  /* 0x0000001200ce7308 */ /* 0x0001e20000000800 */
[----:B------:R-:W-:-:S07]  /*53d0*/  FFMA R20, R20, UR6, -R0 ;  /* 0x0000000614147c23 */ /* 0x000fce0008000800 */
[----:B------:R-:W1:Y:S01]  /*53e0*/  MUFU.EX2 R10, R10 ;  /* 0x0000000a000a7308 */ /* 0x000e620000000800 */
[----:B0-----:R-:W-:Y:S01]  /*53f0*/  FMUL R18, R19, 1.4426950216293334961 ;  /* 0x3fb8aa3b13127820 */ /* 0x001fe20000400000 */
[----:B-1----:R-:W-:-:S05]  /*5400*/  IMAD.SHL.U32 R16, R13, 0x10, RZ ;  /* 0x000000100d107824 */ /* 0x002fca00078e00ff */
[----:B------:R-:W-:Y:S01]  /*5410*/  LOP3.LUT R16, R16, 0x70, RZ, 0xc0, !PT ;  /* 0x0000007010107812 */ /* 0x000fe200078ec0ff */
[----:B------:R-:W0:Y:S01]  /*5420*/  MUFU.EX2 R18, R18 ;  /* 0x0000001200127308 */ /* 0x000e220000000800 */
[----:B------:R-:W-:Y:S01]  /*5430*/  FMUL R20, R20, 1.4426950216293334961 ;  /* 0x3fb8aa3b14147820 */ /* 0x000fe20000400000 */
[--C-:B------:R-:W-:Y:S01]  /*5440*/  FFMA R21, R21, UR6, -R0.reuse ;  /* 0x0000000615157c23 */ /* 0x100fe20008000800 */
[--C-:B------:R-:W-:Y:S01]  /*5450*/  FFMA R22, R22, UR6, -R0.reuse ;  /* 0x0000000616167c23 */ /* 0x100fe20008000800 */
[--C-:B------:R-:W-:Y:S02]  /*5460*/  FFMA R23, R23, UR6, -R0.reuse ;  /* 0x0000000617177c23 */ /* 0x100fe40008000800 */
[----:B------:R-:W-:Y:S02]  /*5470*/  FMUL R21, R21, 1.4426950216293334961 ;  /* 0x3fb8aa3b15157820 */ /* 0x000fe40000400000 */
[----:B------:R-:W1:Y:S01]  /*5480*/  MUFU.EX2 R214, R20 ;  /* 0x0000001400d67308 */ /* 0x000e620000000800 */
[----:B------:R-:W-:Y:S01]  /*5490*/  FMUL R14, R22, 1.4426950216293334961 ;  /* 0x3fb8aa3b160e7820 */ /* 0x000fe20000400000 */
[----:B------:R-:W-:Y:S01]  /*54a0*/  FADD R37, R10, R37 ;  /* 0x000000250a257221 */ /* 0x000fe20000000000 */
[----:B------:R-:W-:-:S05]  /*54b0*/  FFMA R24, R24, UR6, -R0 ;  /* 0x0000000618187c23 */ /* 0x000fca0008000800 */
[----:B------:R-:W3:Y:S01]  /*54c0*/  MUFU.EX2 R211, R21 ;  /* 0x0000001500d37308 */ /* 0x000ee20000000800 */
[----:B------:R-:W-:Y:S01]  /*54d0*/  FADD R37, R206, R37 ;  /* 0x00000025ce257221 */ /* 0x000fe20000000000 */
[----:B------:R-:W-:Y:S01]  /*54e0*/  FMUL R24, R24, 1.4426950216293334961 ;  /* 0x3fb8aa3b18187820 */ /* 0x000fe20000400000 */
[----:B------:R-:W-:-:S05]  /*54f0*/  FFMA R25, R25, UR6, -R0 ;  /* 0x0000000619197c23 */ /* 0x000fca0008000800 */
[----:B------:R-:W3:Y:S01]  /*5500*/  MUFU.EX2 R14, R14 ;  /* 0x0000000e000e7308 */ /* 0x000ee20000000800 */
[----:B0-----:R-:W-:Y:S01]  /*5510*/  FADD R37, R18, R37 ;  /* 0x0000002512257221 */ /* 0x001fe20000000000 */
[--C-:B------:R-:W-:Y:S01]  /*5520*/  FFMA R26, R26, UR6, -R0.reuse ;  /* 0x000000061a1a7c23 */ /* 0x100fe20008000800 */
[----:B------:R-:W-:Y:S01]  /*5530*/  FMUL R25, R25, 1.4426950216293334961 ;  /* 0x3fb8aa3b19197820 */ /* 0x000fe20000400000 */
[----:B------:R-:W-:Y:S01]  /*5540*/  FFMA R27, R27, UR6, -R0 ;  /* 0x000000061b1b7c23 */ /* 0x000fe20008000800 */
[----:B-1----:R-:W-:Y:S01]  /*5550*/  FADD R37, R214, R37 ;  /* 0x00000025d6257221 */ /* 0x002fe20000000000 */
[----:B---3--:R0:W-:Y:S02]  /*5560*/  STS.U8 [R12+UR14+0x3780], R7 ;  /* 0x003780070c007988 */ /* 0x0081e4000800000e */
[----:B0-----:R-:W-:-:S05]  /*5570*/  LOP3.LUT R7, R13, 0x60, RZ, 0xc0, !PT ;  /* 0x000000600d077812 */ /* 0x001fca00078ec0ff */
[----:B------:R-:W-:Y:S01]  /*5580*/  IMAD R16, R7, 0x40, R16 ;  /* 0x0000004007107824 */ /* 0x000fe200078e0210 */
[----:B------:R-:W-:-:S05]  /*5590*/  LOP3.LUT R7, R13, 0x10, RZ, 0xc0, !PT ;  /* 0x000000100d077812 */ /* 0x000fca00078ec0ff */
[----:B------:R-:W-:-:S05]  /*55a0*/  IMAD.SHL.U32 R7, R7, 0x4, RZ ;  /* 0x0000000407077824 */ /* 0x000fca00078e00ff */
[----:B------:R-:W-:Y:S02]  /*55b0*/  LOP3.LUT R16, R16, R7, RZ, 0x3c, !PT ;  /* 0x0000000710107212 */ /* 0x000fe400078e3cff */
[----:B------:R-:W-:Y:S01]  /*55c0*/  LOP3.LUT R7, R13, 0xf, RZ, 0xc0, !PT ;  /* 0x0000000f0d077812 */ /* 0x000fe200078ec0ff */
[----:B------:R-:W-:Y:S01]  /*55d0*/  FMUL R13, R23, 1.4426950216293334961 ;  /* 0x3fb8aa3b170d7820 */ /* 0x000fe20000400000 */
[----:B------:R-:W-:Y:S08]  /*55e0*/  MUFU.EX2 R210, R24 ;  /* 0x0000001800d27308 */ /* 0x000ff00000000800 */
[----:B------:R-:W0:Y:S01]  /*55f0*/  MUFU.EX2 R13, R13 ;  /* 0x0000000d000d7308 */ /* 0x000e220000000800 */
[----:B------:R-:W-:Y:S01]  /*5600*/  FADD R37, R211, R37 ;  /* 0x00000025d3257221 */ /* 0x000fe20000000000 */
[----:B------:R-:W-:Y:S01]  /*5610*/  FMUL R11, R27, 1.4426950216293334961 ;  /* 0x3fb8aa3b1b0b7820 */ /* 0x000fe20000400000 */
[----:B------:R-:W-:-:S05]  /*5620*/  FFMA R28, R28, UR6, -R0 ;  /* 0x000000061c1c7c23 */ /* 0x000fca0008000800 */
[----:B------:R-:W1:Y:S01]  /*5630*/  MUFU.EX2 R209, R25 ;  /* 0x0000001900d17308 */ /* 0x000e620000000800 */
[----:B------:R-:W-:Y:S01]  /*5640*/  FADD R37, R14, R37 ;  /* 0x000000250e257221 */ /* 0x000fe20000000000 */
[----:B------:R-:W-:Y:S01]  /*5650*/  IMAD R16, R7, 0x80, R16 ;  /* 0x0000008007107824 */ /* 0x000fe200078e0210 */
[----:B------:R-:W-:Y:S01]  /*5660*/  F2FP.SATFINITE.E4M3.F32.PACK_AB_MERGE_C R7, R18, R206, RZ ;  /* 0x000000ce1207723e */ /* 0x000fe200048070ff */
[----:B------:R-:W-:Y:S01]  /*5670*/  FMUL R28, R28, 1.4426950216293334961 ;  /* 0x3fb8aa3b1c1c7820 */ /* 0x000fe20000400000 */
[----:B------:R-:W-:-:S03]  /*5680*/  FFMA R30, R30, UR6, -R0 ;  /* 0x000000061e1e7c23 */ /* 0x000fc60008000800 */
[----:B------:R-:W-:Y:S01]  /*5690*/  MUFU.EX2 R11, R11 ;  /* 0x0000000b000b7308 */ /* 0x000fe20000000800 */
[----:B0-----:R-:W-:Y:S01]  /*56a0*/  FADD R37, R13, R37 ;  /* 0x000000250d257221 */ /* 0x001fe20000000000 */
[----:B------:R-:W-:Y:S01]  /*56b0*/  F2FP.SATFINITE.E4M3.F32.PACK_AB_MERGE_C R7, R10, R176, R7 ;  /* 0x000000b00a07723e */ /* 0x000fe20004807007 */
[----:B------:R-:W-:Y:S02]  /*56c0*/  FFMA R31, R31, UR6, -R0 ;  /* 0x000000061f1f7c23 */ /* 0x000fe40008000800 */
[----:B------:R-:W-:-:S03]  /*56d0*/  FADD R37, R210, R37 ;  /* 0x00000025d2257221 */ /* 0x000fc60000000000 */
[----:B------:R-:W-:Y:S01]  /*56e0*/  MUFU.EX2 R208, R28 ;  /* 0x0000001c00d07308 */ /* 0x000fe20000000800 */
[----:B-1----:R-:W-:Y:S01]  /*56f0*/  FADD R37, R209, R37 ;  /* 0x00000025d1257221 */ /* 0x002fe20000000000 */
[--C-:B------:R-:W-:Y:S01]  /*5700*/  FFMA R32, R32, UR6, -R0.reuse ;  /* 0x0000000620207c23 */ /* 0x100fe20008000800 */
[----:B--2---:R0:W-:Y:S03]  /*5710*/  STS.U8 [R12+UR14+0x3b80], R8 ;  /* 0x003b80080c007988 */ /* 0x0041e6000800000e */
[----:B------:R-:W-:Y:S01]  /*5720*/  FMUL R32, R32, 1.4426950216293334961 ;  /* 0x3fb8aa3b20207820 */ /* 0x000fe20000400000 */
[--C-:B------:R-:W-:Y:S01]  /*5730*/  FFMA R33, R33, UR6, -R0.reuse ;  /* 0x0000000621217c23 */ /* 0x100fe20008000800 */
[----:B------:R-:W-:-:S03]  /*5740*/  FFMA R34, R34, UR6, -R0 ;  /* 0x0000000622227c23 */ /* 0x000fc60008000800 */
[----:B------:R-:W-:Y:S01]  /*5750*/  FMUL R33, R33, 1.4426950216293334961 ;  /* 0x3fb8aa3b21217820 */ /* 0x000fe20000400000 */
[----:B------:R-:W-:Y:S01]  /*5760*/  MUFU.EX2 R32, R32 ;  /* 0x0000002000207308 */ /* 0x000fe20000000800 */
[--C-:B------:R-:W-:Y:S01]  /*5770*/  FFMA R35, R35, UR6, -R0.reuse ;  /* 0x0000000623237c23 */ /* 0x100fe20008000800 */
[----:B------:R-:W-:-:S03]  /*5780*/  FFMA R36, R36, UR6, -R0 ;  /* 0x0000000624247c23 */ /* 0x000fc60008000800 */
[----:B------:R-:W-:-:S03]  /*5790*/  FMUL R15, R35, 1.4426950216293334961 ;  /* 0x3fb8aa3b230f7820 */ /* 0x000fc60000400000 */
[----:B------:R-:W-:Y:S01]  /*57a0*/  MUFU.EX2 R33, R33 ;  /* 0x0000002100217308 */ /* 0x000fe20000000800 */
[----:B------:R-:W-:Y:S01]  /*57b0*/  FMUL R36, R36, 1.4426950216293334961 ;  /* 0x3fb8aa3b24247820 */ /* 0x000fe20000400000 */
[----:B------:R-:W-:-:S06]  /*57c0*/  FFMA R38, R38, UR6, -R0 ;  /* 0x0000000626267c23 */ /* 0x000fcc0008000800 */
[----:B------:R-:W-:Y:S01]  /*57d0*/  MUFU.EX2 R15, R15 ;  /* 0x0000000f000f7308 */ /* 0x000fe20000000800 */
[----:B0-----:R-:W-:Y:S01]  /*57e0*/  FMUL R8, R38, 1.4426950216293334961 ;  /* 0x3fb8aa3b26087820 */ /* 0x001fe20000400000 */
[----:B------:R-:W-:-:S06]  /*57f0*/  FFMA R39, R39, UR6, -R0 ;  /* 0x0000000627277c23 */ /* 0x000fcc0008000800 */
[----:B------:R-:W-:Y:S01]  /*5800*/  MUFU.EX2 R36, R36 ;  /* 0x0000002400247308 */ /* 0x000fe20000000800 */
[----:B------:R-:W-:Y:S01]  /*5810*/  FMUL R22, R39, 1.4426950216293334961 ;  /* 0x3fb8aa3b27167820 */ /* 0x000fe20000400000 */
[----:B------:R-:W-:Y:S01]  /*5820*/  FFMA R40, R40, UR6, -R0 ;  /* 0x0000000628287c23 */ /* 0x000fe20008000800 */
[----:B----4-:R0:W-:Y:S02]  /*5830*/  STS.U8 [R12+UR14+0x3f80], R9 ;  /* 0x003f80090c007988 */ /* 0x0101e4000800000e */
[----:B0-----:R-:W-:-:S06]  /*5840*/  FMUL R12, R26, 1.4426950216293334961 ;  /* 0x3fb8aa3b1a0c7820 */ /* 0x001fcc0000400000 */
[----:B------:R-:W0:Y:S01]  /*5850*/  MUFU.EX2 R12, R12 ;  /* 0x0000000c000c7308 */ /* 0x000e220000000800 */
[----:B------:R-:W-:Y:S01]  /*5860*/  FMUL R9, R30, 1.4426950216293334961 ;  /* 0x3fb8aa3b1e097820 */ /* 0x000fe20000400000 */
[----:B------:R1:W-:Y:S06]  /*5870*/  STS.128 [R16+UR14], R4 ;  /* 0x0000000410007988 */ /* 0x0003ec0008000c0e */
[----:B------:R-:W2:Y:S01]  /*5880*/  MUFU.EX2 R9, R9 ;  /* 0x0000000900097308 */ /* 0x000ea20000000800 */
[----:B-1----:R-:W-:Y:S01]  /*5890*/  FMUL R5, R31, 1.4426950216293334961 ;  /* 0x3fb8aa3b1f057820 */ /* 0x002fe20000400000 */
[----:B0-----:R-:W-:-:S04]  /*58a0*/  FADD R37, R12, R37 ;  /* 0x000000250c257221 */ /* 0x001fc80000000000 */
[----:B------:R-:W-:Y:S02]  /*58b0*/  FADD R37, R11, R37 ;  /* 0x000000250b257221 */ /* 0x000fe40000000000 */
[----:B------:R-:W0:Y:S01]  /*58c0*/  MUFU.EX2 R5, R5 ;  /* 0x0000000500057308 */ /* 0x000e220000000800 */
[----:B------:R-:W-:Y:S01]  /*58d0*/  FMUL R4, R34, 1.4426950216293334961 ;  /* 0x3fb8aa3b22047820 */ /* 0x000fe20000400000 */
[----:B------:R-:W-:-:S04]  /*58e0*/  FADD R37, R208, R37 ;  /* 0x00000025d0257221 */ /* 0x000fc80000000000 */
[----:B------:R-:W-:Y:S02]  /*58f0*/  FADD R37, R207, R37 ;  /* 0x00000025cf257221 */ /* 0x000fe40000000000 */
[----:B------:R-:W1:Y:S02]  /*5900*/  MUFU.EX2 R4, R4 ;  /* 0x0000000400047308 */ /* 0x000e640000000800 */
[----:B--2---:R-:W-:-:S04]  /*5910*/  FADD R37, R9, R37 ;  /* 0x0000002509257221 */ /* 0x004fc80000000000 */
[----:B0-----:R-:W-:-:S04]  /*5920*/  FADD R37, R5, R37 ;  /* 0x0000002505257221 */ /* 0x001fc80000000000 */
[----:B------:R-:W-:Y:S01]  /*5930*/  FADD R37, R32, R37 ;  /* 0x0000002520257221 */ /* 0x000fe20000000000 */
[----:B------:R-:W0:Y:S03]  /*5940*/  MUFU.EX2 R8, R8 ;  /* 0x0000000800087308 */ /* 0x000e260000000800 */
[----:B------:R-:W-:Y:S01]  /*5950*/  FADD R37, R33, R37 ;  /* 0x0000002521257221 */ /* 0x000fe20000000000 */
[----:B------:R-:W-:Y:S01]  /*5960*/  FMUL R40, R40, 1.4426950216293334961 ;  /* 0x3fb8aa3b28287820 */ /* 0x000fe20000400000 */
[--C-:B------:R-:W-:Y:S02]  /*5970*/  FFMA R41, R41, UR6, -R0.reuse ;  /* 0x0000000629297c23 */ /* 0x100fe40008000800 */
[----:B-1----:R-:W-:Y:S01]  /*5980*/  FADD R37, R4, R37 ;  /* 0x0000002504257221 */ /* 0x002fe20000000000 */
[----:B------:R-:W1:Y:S01]  /*5990*/  MUFU.EX2 R22, R22 ;  /* 0x0000001600167308 */ /* 0x000e620000000800 */
[----:B------:R-:W-:Y:S01]  /*59a0*/  FMUL R41, R41, 1.4426950216293334961 ;  /* 0x3fb8aa3b29297820 */ /* 0x000fe20000400000 */
[--C-:B------:R-:W-:Y:S01]  /*59b0*/  FFMA R42, R42, UR6, -R0.reuse ;  /* 0x000000062a2a7c23 */ /* 0x100fe20008000800 */
[----:B------:R-:W-:Y:S01]  /*59c0*/  FADD R37, R15, R37 ;  /* 0x000000250f257221 */ /* 0x000fe20000000000 */
[----:B------:R-:W-:-:S02]  /*59d0*/  FFMA R43, R43, UR6, -R0 ;  /* 0x000000062b2b7c23 */ /* 0x000fc40008000800 */
[----:B------:R-:W-:Y:S01]  /*59e0*/  FMUL R7, R42, 1.4426950216293334961 ;  /* 0x3fb8aa3b2a077820 */ /* 0x000fe20000400000 */
[----:B------:R-:W-:Y:S01]  /*59f0*/  FADD R37, R36, R37 ;  /* 0x0000002524257221 */ /* 0x000fe20000000000 */
[----:B------:R-:W2:Y:S01]  /*5a00*/  MUFU.EX2 R40, R40 ;  /* 0x0000002800287308 */ /* 0x000ea20000000800 */
[----:B------:R-:W-:Y:S01]  /*5a10*/  FMUL R19, R43, 1.4426950216293334961 ;  /* 0x3fb8aa3b2b137820 */ /* 0x000fe20000400000 */
[----:B------:R-:W-:Y:S01]  /*5a20*/  FFMA R44, R44, UR6, -R0 ;  /* 0x000000062c2c7c23 */ /* 0x000fe20008000800 */
[----:B------:R-:W-:-:S05]  /*5a30*/  FADD R37, R29, R37 ;  /* 0x000000251d257221 */ /* 0x000fca0000000000 */
[----:B------:R-:W3:Y:S01]  /*5a40*/  MUFU.EX2 R41, R41 ;  /* 0x0000002900297308 */ /* 0x000ee20000000800 */
[----:B0-----:R-:W-:Y:S01]  /*5a50*/  FADD R37, R8, R37 ;  /* 0x0000002508257221 */ /* 0x001fe20000000000 */
[----:B------:R-:W-:Y:S01]  /*5a60*/  FMUL R44, R44, 1.4426950216293334961 ;  /* 0x3fb8aa3b2c2c7820 */ /* 0x000fe20000400000 */
[----:B------:R-:W-:-:S05]  /*5a70*/  FFMA R45, R45, UR6, -R0 ;  /* 0x000000062d2d7c23 */ /* 0x000fca0008000800 */
[----:B------:R-:W0:Y:S01]  /*5a80*/  MUFU.EX2 R7, R7 ;  /* 0x0000000700077308 */ /* 0x000e220000000800 */
[----:B-1----:R-:W-:Y:S01]  /*5a90*/  FADD R37, R22, R37 ;  /* 0x0000002516257221 */ /* 0x002fe20000000000 */
[----:B------:R-:W-:Y:S01]  /*5aa0*/  FMUL R45, R45, 1.4426950216293334961 ;  /* 0x3fb8aa3b2d2d7820 */ /* 0x000fe20000400000 */
[----:B------:R-:W-:-:S05]  /*5ab0*/  FFMA R46, R46, UR6, -R0 ;  /* 0x000000062e2e7c23 */ /* 0x000fca0008000800 */
[----:B------:R-:W1:Y:S01]  /*5ac0*/  MUFU.EX2 R19, R19 ;  /* 0x0000001300137308 */ /* 0x000e620000000800 */
[----:B--2---:R-:W-:Y:S01]  /*5ad0*/  FADD R37, R40, R37 ;  /* 0x0000002528257221 */ /* 0x004fe20000000000 */
[----:B------:R-:W-:Y:S01]  /*5ae0*/  FMUL R6, R46, 1.4426950216293334961 ;  /* 0x3fb8aa3b2e067820 */ /* 0x000fe20000400000 */
[----:B------:R-:W-:-:S05]  /*5af0*/  FFMA R47, R47, UR6, -R0 ;  /* 0x000000062f2f7c23 */ /* 0x000fca0008000800 */
[----:B------:R-:W2:Y:S01]  /*5b00*/  MUFU.EX2 R44, R44 ;  /* 0x0000002c002c7308 */ /* 0x000ea20000000800 */
[----:B---3--:R-:W-:Y:S01]  /*5b10*/  FADD R37, R41, R37 ;  /* 0x0000002529257221 */ /* 0x008fe20000000000 */
[----:B------:R-:W-:Y:S01]  /*5b20*/  FMUL R10, R47, 1.4426950216293334961 ;  /* 0x3fb8aa3b2f0a7820 */ /* 0x000fe20000400000 */
[----:B------:R-:W-:-:S05]  /*5b30*/  FFMA R48, R48, UR6, -R0 ;  /* 0x0000000630307c23 */ /* 0x000fca0008000800 */
        /* <DEDUP_REMOVED lines=13> */
[----:B------:R-:W-:Y:S01]  /*5c10*/  F2FP.SATFINITE.E4M3.F32.PACK_AB_MERGE_C R25, R11, R12, RZ ;  /* 0x0000000c0b19723e */ /* 0x000fe200048070ff */
[----:B---3--:R-:W-:Y:S01]  /*5c20*/  FADD R37, R45, R37 ;  /* 0x000000252d257221 */ /* 0x008fe20000000000 */
[----:B------:R-:W-:Y:S01]  /*5c30*/  FMUL R11, R51, 1.4426950216293334961 ;  /* 0x3fb8aa3b330b7820 */ /* 0x000fe20000400000 */
[----:B------:R-:W-:-:S04]  /*5c40*/  FFMA R52, R52, UR6, -R0 ;  /* 0x0000000634347c23 */ /* 0x000fc80008000800 */
        /* <DEDUP_REMOVED lines=9> */
[----:B------:R-:W-:Y:S01]  /*5ce0*/  F2FP.SATFINITE.E4M3.F32.PACK_AB_MERGE_C R28, R13, R14, RZ ;  /* 0x0000000e0d1c723e */ /* 0x000fe200048070ff */
[----:B--2---:R-:W-:Y:S01]  /*5cf0*/  FADD R37, R48, R37 ;  /* 0x0000002530257221 */ /* 0x004fe20000000000 */
[----:B------:R-:W-:Y:S01]  /*5d00*/  FMUL R13, R54, 1.4426950216293334961 ;  /* 0x3fb8aa3b360d7820 */ /* 0x000fe20000400000 */
[----:B------:R-:W-:-:S04]  /*5d10*/  FFMA R55, R55, UR6, -R0 ;  /* 0x0000000637377c23 */ /* 0x000fc80008000800 */
        /* <DEDUP_REMOVED lines=55> */
[----:B------:R-:W-:-:S05]  /*6090*/  FMUL R8, R67, 1.4426950216293334961 ;  /* 0x3fb8aa3b43087820 */ /* 0x000fca0000400000 */
[----:B------:R-:W3:Y:S01]  /*60a0*/  MUFU.EX2 R17, R17 ;  /* 0x0000001100117308 */ /* 0x000ee20000000800 */
[----:B0-----:R-:W-:-:S07]  /*60b0*/  FADD R37, R9, R37 ;  /* 0x0000002509257221 */ /* 0x001fce0000000000 */
[----:B------:R-:W0:Y:S01]  /*60c0*/  MUFU.EX2 R7, R7 ;  /* 0x0000000700077308 */ /* 0x000e220000000800 */
[----:B-1----:R-:W-:-:S07]  /*60d0*/  FADD R37, R6, R37 ;  /* 0x0000002506257221 */ /* 0x002fce0000000000 */
[----:B------:R-:W1:Y:S01]  /*60e0*/  MUFU.EX2 R8, R8 ;  /* 0x0000000800087308 */ /* 0x000e620000000800 */
[----:B--2---:R-:W-:-:S04]  /*60f0*/  FADD R37, R18, R37 ;  /* 0x0000002512257221 */ /* 0x004fc80000000000 */
[----:B---3--:R-:W-:Y:S01]  /*6100*/  FADD R37, R17, R37 ;  /* 0x0000002511257221 */ /* 0x008fe20000000000 */
[----:B------:R-:W-:Y:S02]  /*6110*/  F2FP.SATFINITE.E4M3.F32.PACK_AB_MERGE_C R6, R6, R9, RZ ;  /* 0x000000090606723e */ /* 0x000fe400048070ff */
[----:B------:R-:W-:Y:S01]  /*6120*/  F2FP.SATFINITE.E4M3.F32.PACK_AB_MERGE_C R9, R41, R40, R19 ;  /* 0x000000282909723e */ /* 0x000fe20004807013 */
[----:B0-----:R-:W-:Y:S01]  /*6130*/  FADD R37, R7, R37 ;  /* 0x0000002507257221 */ /* 0x001fe20000000000 */
[----:B------:R-:W-:Y:S01]  /*6140*/  FADD R19, -R0, -INF ;  /* 0xff80000000137421 */ /* 0x000fe20000000100 */
[----:B------:R-:W-:Y:S02]  /*6150*/  F2FP.SATFINITE.E4M3.F32.PACK_AB_MERGE_C R11, R11, R26, RZ ;  /* 0x0000001a0b0b723e */ /* 0x000fe400048070ff */
[C---:B-1----:R-:W-:Y:S01]  /*6160*/  F2FP.SATFINITE.E4M3.F32.PACK_AB_MERGE_C R7, R8.reuse, R7, RZ ;  /* 0x000000070807723e */ /* 0x042fe200048070ff */
[----:B------:R-:W-:Y:S01]  /*6170*/  FADD R37, R8, R37 ;  /* 0x0000002508257221 */ /* 0x000fe20000000000 */
[----:B------:R-:W-:Y:S01]  /*6180*/  F2FP.SATFINITE.E4M3.F32.PACK_AB_MERGE_C R8, R29, R36, R22 ;  /* 0x000000241d08723e */ /* 0x000fe20004807016 */
[----:B------:R-:W-:Y:S01]  /*6190*/  FMUL R36, R19, 1.4426950216293334961 ;  /* 0x3fb8aa3b13247820 */ /* 0x000fe20000400000 */
[----:B------:R-:W-:-:S02]  /*61a0*/  F2FP.SATFINITE.E4M3.F32.PACK_AB_MERGE_C R4, R4, R13, RZ ;  /* 0x0000000d0404723e */ /* 0x000fc400048070ff */
[----:B------:R-:W-:Y:S02]  /*61b0*/  F2FP.SATFINITE.E4M3.F32.PACK_AB_MERGE_C R5, R5, R12, RZ ;  /* 0x0000000c0505723e */ /* 0x000fe400048070ff */
[----:B------:R-:W-:Y:S01]  /*61c0*/  F2FP.SATFINITE.E4M3.F32.PACK_AB_MERGE_C R7, R17, R18, R7 ;  /* 0x000000121107723e */ /* 0x000fe20004807007 */
[----:B------:R-:W0:Y:S01]  /*61d0*/  MUFU.EX2 R36, R36 ;  /* 0x0000002400247308 */ /* 0x000e220000000800 */
[----:B------:R-:W-:Y:S02]  /*61e0*/  F2FP.SATFINITE.E4M3.F32.PACK_AB_MERGE_C R13, R209, R210, R25 ;  /* 0x000000d2d10d723e */ /* 0x000fe40004807019 */
[----:B------:R-:W-:Y:S02]  /*61f0*/  F2FP.SATFINITE.E4M3.F32.PACK_AB_MERGE_C R12, R211, R214, R28 ;  /* 0x000000d6d30c723e */ /* 0x000fe4000480701c */
[----:B------:R-:W-:Y:S02]  /*6200*/  F2FP.SATFINITE.E4M3.F32.PACK_AB_MERGE_C R14, R207, R208, R14 ;  /* 0x000000d0cf0e723e */ /* 0x000fe4000480700e */
[----:B------:R-:W-:-:S02]  /*6210*/  F2FP.SATFINITE.E4M3.F32.PACK_AB_MERGE_C R15, R33, R32, R15 ;  /* 0x00000020210f723e */ /* 0x000fc4000480700f */
[C---:B------:R-:W-:Y:S02]  /*6220*/  LOP3.LUT R18, R16.reuse, 0x10, RZ, 0x3c, !PT ;  /* 0x0000001010127812 */ /* 0x040fe400078e3cff */
[----:B------:R-:W-:Y:S02]  /*6230*/  F2FP.SATFINITE.E4M3.F32.PACK_AB_MERGE_C R10, R45, R44, R10 ;  /* 0x0000002c2d0a723e */ /* 0x000fe4000480700a */
[----:B------:R-:W-:Y:S02]  /*6240*/  F2FP.SATFINITE.E4M3.F32.PACK_AB_MERGE_C R11, R49, R48, R11 ;  /* 0x00000030310b723e */ /* 0x000fe4000480700b */
[----:B------:R-:W-:Y:S02]  /*6250*/  LOP3.LUT R17, R16, 0x20, RZ, 0x3c, !PT ;  /* 0x0000002010117812 */ /* 0x000fe400078e3cff */
[----:B------:R-:W-:Y:S02]  /*6260*/  F2FP.SATFINITE.E4M3.F32.PACK_AB_MERGE_C R5, R23, R24, R5 ;  /* 0x000000181705723e */ /* 0x000fe40004807005 */
[----:B------:R-:W-:-:S02]  /*6270*/  F2FP.SATFINITE.E4M3.F32.PACK_AB_MERGE_C R4, R27, R52, R4 ;  /* 0x000000341b04723e */ /* 0x000fc40004807004 */
[----:B------:R-:W-:Y:S02]  /*6280*/  F2FP.SATFINITE.E4M3.F32.PACK_AB_MERGE_C R6, R20, R21, R6 ;  /* 0x000000151406723e */ /* 0x000fe40004807006 */
[----:B------:R-:W-:Y:S01]  /*6290*/  LOP3.LUT R16, R16, 0x30, RZ, 0x3c, !PT ;  /* 0x0000003010107812 */ /* 0x000fe200078e3cff */
[----:B------:R-:W-:Y:S01]  /*62a0*/  STS.128 [R18+UR14], R12 ;  /* 0x0000000c12007988 */ /* 0x000fe20008000c0e */
[----:B------:R-:W-:-:S03]  /*62b0*/  UIADD3 UR4, UPT, UPT, UR11, -0x80, URZ ;  /* 0xffffff800b047890 */ /* 0x000fc6000fffe0ff */
[----:B------:R-:W-:Y:S04]  /*62c0*/  STS.128 [R17+UR14], R8 ;  /* 0x0000000811007988 */ /* 0x000fe80008000c0e */
[----:B------:R1:W-:Y:S04]  /*62d0*/  STS.128 [R16+UR14], R4 ;  /* 0x0000000410007988 */ /* 0x0003e80008000c0e */
[----:B------:R2:W3:Y:S01]  /*62e0*/  SHFL.BFLY PT, R38, R37, 0x10, 0x1f ;  /* 0x0e001f0025267f89 */ /* 0x0004e200000e0000 */
[----:B-1----:R-:W1:Y:S01]  /*62f0*/  LDTM.16dp32bit_t0_t15.x32 R4, tmem[UR15] ;  /* 0x0000000f000479ee */ /* 0x002e620008a80000 */
[----:B------:R-:W4:Y:S01]  /*6300*/  LDTM.16dp32bit_t16_t31.x32 R4, tmem[UR15+0x20] ;  /* 0x0000200f000479ee */ /* 0x000f220008aa0000 */
[----:B------:R-:W-:Y:S01]  /*6310*/  NOP ;  /* 0x0000000000007918 */ /* 0x000fe20000000000 */
[----:B0-2---:R-:W-:Y:S05]  /*6320*/  @!P2 BRA `(.L_x_9) ;  /* 0x000000000088a947 */ /* 0x005fea0003800000 */
[C---:B-1--4-:R-:W-:Y:S01]  /*6330*/  FMUL R4, R36.reuse, R4 ;  /* 0x0000000424047220 */ /* 0x052fe20000400000 */
[C---:B------:R-:W-:Y:S01]  /*6340*/  FMUL R5, R36.reuse, R5 ;  /* 0x0000000524057220 */ /* 0x040fe20000400000 */
        /* <DEDUP_REMOVED lines=29> */
[----:B------:R-:W-:-:S04]  /*6520*/  FMUL R35, R36, R35 ;  /* 0x0000002324237220 */ /* 0x000fc80000400000 */
[----:B------:R0:W-:Y:S01]  /*6530*/  STTM.16dp32bit_t0_t15.x32 tmem[UR15], R4 ;  /* 0x00000004000079ed */ /* 0x0001e20008a8000f */
[----:B------:R0:W-:Y:S02]  /*6540*/  STTM.16dp32bit_t16_t31.x32 tmem[UR15+0x20], R4 ;  /* 0x00002004000079ed */ /* 0x0001e40008aa000f */
.L_x_9:
[----:B----4-:R-:W2:Y:S02]  /*6550*/  FENCE.VIEW.ASYNC.T ;  /* 0x00000000000073c6 */ /* 0x010ea40000000200 */
[----:B--2---:R-:W-:Y:S01]  /*6560*/  BAR.SYNC.DEFER_BLOCKING 0x0 ;  /* 0x0000000000007b1d */ /* 0x004fe20000010000 */
[----:B---3--:R-:W-:Y:S01]  /*6570*/  FADD R37, R37, R38 ;  /* 0x0000002625257221 */ /* 0x008fe20000000000 */
[----:B------:R-:W-:-:S03]  /*6580*/  UISETP.GE.AND UP1, UPT, UR4, 0x1, UPT ;  /* 0x000000010400788c */ /* 0x000fc6000bf26270 */
[----:B------:R-:W-:Y:S01]  /*6590*/  FADD R36, R36, R37 ;  /* 0x0000002524247221 */ /* 0x000fe20000000000 */
[----:B------:R2:W-:Y:S06]  /*65a0*/  MEMBAR.ALL.CTA ;  /* 0x0000000000007992 */ /* 0x0005ec0000008000 */
[----:B--2---:R-:W2:Y:S02]  /*65b0*/  FENCE.VIEW.ASYNC.S ;  /* 0x00000000000073c6 */ /* 0x004ea40000000000 */
[----:B--2---:R-:W-:Y:S06]  /*65c0*/  BAR.SYNC.DEFER_BLOCKING 0x0 ;  /* 0x0000000000007b1d */ /* 0x004fec0000010000 */
[----:B------:R-:W-:Y:S05]  /*65d0*/  @!P3 BRA `(.L_x_10) ;  /* 0x000000000084b947 */ /* 0x000fea0003800000 */
[----:B------:R-:W-:Y:S02]  /*65e0*/  UIADD3 UR4, UPT, UPT, UR14, 0x2000, URZ ;  /* 0x000020000e047890 */ /* 0x000fe4000fffe0ff */
[----:B------:R-:W-:Y:S02]  /*65f0*/  USHF.R.U32.HI UR6, URZ, 0x4, UR14 ;  /* 0x00000004ff067899 */ /* 0x000fe4000801160e */
[----:B------:R-:W-:Y:S02]  /*6600*/  USHF.R.U32.HI UR4, URZ, 0x4, UR4 ;  /* 0x00000004ff047899 */ /* 0x000fe40008011604 */
[----:B------:R-:W-:Y:S02]  /*6610*/  USGXT.U32 UR6, UR6, 0xe ;  /* 0x0000000e0606789a */ /* 0x000fe40008000000 */
[----:B------:R-:W-:Y:S02]  /*6620*/  USGXT.U32 UR8, UR4, 0xe ;  /* 0x0000000e0408789a */ /* 0x000fe40008000000 */
[----:B------:R-:W-:-:S02]  /*6630*/  UIADD3 UR34, UP2, UPT, UR6, 0x2, URZ ;  /* 0x0000000206227890 */ /* 0x000fc4000ff5e0ff */
[----:B------:R-:W-:Y:S01]  /*6640*/  UIADD3 UR32, UP3, UPT, UR8, 0x2, URZ ;  /* 0x0000000208207890 */ /* 0x000fe2000ff7e0ff */
[----:B------:R-:W-:Y:S01]  /*6650*/  UMOV UR4, URZ ;  /* 0x000000ff00047c82 */ /* 0x000fe20008000000 */
[----:B------:R-:W-:Y:S01]  /*6660*/  UMOV UR36, 0x0 ;  /* 0x0000000000247882 */ /* 0x000fe20000000000 */
[----:B------:R-:W-:Y:S02]  /*6670*/  UIADD3.X UR35, UPT, UPT, UR4, 0x40004040, URZ, UP2, !UPT ;  /* 0x4000404004237890 */ /* 0x000fe400097fe4ff */
[----:B------:R-:W-:Y:S02]  /*6680*/  UIADD3.X UR33, UPT, UPT, UR4, 0x40004040, URZ, UP3, !UPT ;  /* 0x4000404004217890 */ /* 0x000fe40009ffe4ff */
[----:B------:R-:W-:Y:S02]  /*6690*/  UIADD3.64 UR20, UPT, UPT, UR34, 0x2, URZ ;  /* 0x0000000222147897 */ /* 0x000fe4000fffe0ff */
[----:B------:R-:W-:Y:S02]  /*66a0*/  UIADD3.64 UR24, UPT, UPT, UR32, 0x2, URZ ;  /* 0x0000000220187897 */ /* 0x000fe4000fffe0ff */
[----:B------:R-:W-:-:S02]  /*66b0*/  UIADD3.64 UR26, UPT, UPT, UR34, 0x4, URZ ;  /* 0x00000004221a7897 */ /* 0x000fc4000fffe0ff */
[----:B------:R-:W-:Y:S01]  /*66c0*/  UIADD3.64 UR30, UPT, UPT, UR32, 0x4, URZ ;  /* 0x00000004201e7897 */ /* 0x000fe2000fffe0ff */
[----:B------:R-:W-:Y:S01]  /*66d0*/  UMOV UR37, 0x4100010 ;  /* 0x0410001000257882 */ /* 0x000fe20000000000 */
[----:B------:R-:W-:Y:S01]  /*66e0*/  UMOV UR7, 0x40004040 ;  /* 0x4000404000077882 */ /* 0x000fe20000000000 */
[----:B------:R-:W-:Y:S01]  /*66f0*/  UMOV UR9, 0x40004040 ;  /* 0x4000404000097882 */ /* 0x000fe20000000000 */
[----:B------:R-:W-:Y:S01]  /*6700*/  UMOV UR38, 0x0 ;  /* 0x0000000000267882 */ /* 0x000fe20000000000 */
[----:B------:R-:W-:Y:S01]  /*6710*/  UMOV UR39, 0x4100010 ;  /* 0x0410001000277882 */ /* 0x000fe20000000000 */
[----:B------:R-:W-:Y:S01]  /*6720*/  UMOV UR40, 0x0 ;  /* 0x0000000000287882 */ /* 0x000fe20000000000 */
[----:B------:R-:W-:Y:S01]  /*6730*/  UMOV UR41, 0x4100010 ;  /* 0x0410001000297882 */ /* 0x000fe20000000000 */
[----:B------:R-:W-:Y:S01]  /*6740*/  UMOV UR4, UR17 ;  /* 0x0000001100047c82 */ /* 0x000fe20008000000 */
[----:B------:R-:W-:Y:S01]  /*6750*/  UMOV UR5, URZ ;  /* 0x000000ff00057c82 */ /* 0x000fe20008000000 */
[----:B------:R2:W-:Y:S01]  /*6760*/  UTCQMMA gdesc[UR6], gdesc[UR8], tmem[UR12], tmem[UR36], idesc[UR37], UPT ;  /* 0x00ff2408060075ea */ /* 0x0005e2000b80030c */
[----:B------:R-:W-:Y:S01]  /*6770*/  UMOV UR42, 0x0 ;  /* 0x00000000002a7882 */ /* 0x000fe20000000000 */
[----:B------:R-:W-:Y:S01]  /*6780*/  UMOV UR43, 0x4100010 ;  /* 0x04100010002b7882 */ /* 0x000fe20000000000 */
[----:B------:R2:W-:Y:S01]  /*6790*/  UTCQMMA gdesc[UR34], gdesc[UR32], tmem[UR12], tmem[UR38], idesc[UR39], UPT ;  /* 0x00ff2620220075ea */ /* 0x0005e2000b80030c */
[----:B------:R-:W-:Y:S01]  /*67a0*/  UMOV UR4, UR4 ;  /* 0x0000000400047c82 */ /* 0x000fe20008000000 */
[----:B------:R2:W-:Y:S01]  /*67b0*/  UTCQMMA gdesc[UR20], gdesc[UR24], tmem[UR12], tmem[UR40], idesc[UR41], UPT ;  /* 0x00ff2818140075ea */ /* 0x0005e2000b80030c */
[----:B------:R2:W-:Y:S01]  /*67c0*/  UTCQMMA gdesc[UR26], gdesc[UR30], tmem[UR12], tmem[UR42], idesc[UR43], UPT ;  /* 0x00ff2a1e1a0075ea */ /* 0x0005e2000b80030c */
[----:B------:R2:W-:Y:S01]  /*67d0*/  UTCBAR [UR4], URZ ;  /* 0x000000ff040073e9 */ /* 0x0005e200080000ff */
[----:B------:R-:W-:Y:S01]  /*67e0*/  NOP ;  /* 0x0000000000007918 */ /* 0x000fe20000000000 */
.L_x_10:
[----:B01----:R-:W-:Y:S01]  /*67f0*/  FSEL R4, R36, 1, P2 ;  /* 0x3f80000024047808 */ /* 0x003fe20001000000 */
[----:B--2---:R-:W-:Y:S01]  /*6800*/  UMOV UR6, URZ ;  /* 0x000000ff00067c82 */ /* 0x004fe20008000000 */
[----:B------:R-:W-:-:S03]  /*6810*/  FSEL R0, R0, -INF , P2 ;  /* 0xff80000000007808 */ /* 0x000fc60001000000 */
[----:B------:R0:W-:Y:S01]  /*6820*/  STL [R1+0x150], R4 ;  /* 0x0001500401007387 */ /* 0x0001e20000100800 */
[----:B------:R-:W-:Y:S05]  /*6830*/  BRA.U !UP1, `(.L_x_11) ;  /* 0x0000004909147547 */ /* 0x000fea000b800000 */
[----:B------:R-:W-:Y:S01]  /*6840*/  UIADD3 UR5, UPT, UPT, UR14, 0x6000, URZ ;  /* 0x000060000e057890 */ /* 0x000fe2000fffe0ff */
[----:B-----5:R-:W-:Y:S01]  /*6850*/  IMAD.SHL.U32 R176, R177, 0x80, RZ ;  /* 0x00000080b1b07824 */ /* 0x020fe200078e00ff */
[----:B------:R-:W-:Y:S01]  /*6860*/  USHF.R.U32.HI UR20, URZ, 0x4, UR14 ;  /* 0x00000004ff147899 */ /* 0x000fe2000801160e */
[----:B------:R-:W-:Y:S01]  /*6870*/  IMAD.MOV.U32 R177, RZ, RZ, R0 ;  /* 0x000000ffffb17224 */ /* 0x000fe200078e0000 */
[----:B------:R-:W-:Y:S01]  /*6880*/  USHF.R.U32.HI UR5, URZ, 0x4, UR5 ;  /* 0x00000004ff057899 */ /* 0x000fe20008011605 */
[----:B------:R-:W-:Y:S01]  /*6890*/  IMAD.MOV.U32 R206, RZ, RZ, RZ ;  /* 0x000000ffffce7224 */ /* 0x000fe200078e00ff */
[----:B------:R-:W-:Y:S02]  /*68a0*/  UIADD3 UR4, UPT, UPT, UR14, 0x8000, URZ ;  /* 0x000080000e047890 */ /* 0x000fe4000fffe0ff */
[----:B------:R-:W-:Y:S02]  /*68b0*/  UISETP.NE.U32.AND UP1, UPT, UR22, URZ, UPT ;  /* 0x000000ff1600728c */ /* 0x000fe4000bf25070 */
[----:B------:R-:W-:-:S02]  /*68c0*/  USGXT.U32 UR20, UR20, 0xe ;  /* 0x0000000e1414789a */ /* 0x000fc40008000000 */
[----:B------:R-:W-:Y:S02]  /*68d0*/  USGXT.U32 UR24, UR5, 0xe ;  /* 0x0000000e0518789a */ /* 0x000fe40008000000 */
[----:B------:R-:W-:Y:S02]  /*68e0*/  USHF.R.U32.HI UR22, URZ, 0x4, UR4 ;  /* 0x00000004ff167899 */ /* 0x000fe40008011604 */
[----:B------:R-:W-:Y:S02]  /*68f0*/  UIADD3 UR36, UP4, UPT, UR20, 0x2, URZ ;  /* 0x0000000214247890 */ /* 0x000fe4000ff9e0ff */
[----:B------:R-:W-:Y:S02]  /*6900*/  UIADD3 UR38, UP3, UPT, UR24, 0x2, URZ ;  /* 0x0000000218267890 */ /* 0x000fe4000ff7e0ff */
[----:B------:R-:W-:Y:S02]  /*6910*/  USHF.R.U32.HI UR10, URZ, 0x4, UR10 ;  /* 0x00000004ff0a7899 */ /* 0x000fe4000801160a */
[----:B------:R-:W-:Y:S01]  /*6920*/  USGXT.U32 UR22, UR22, 0xe ;  /* 0x0000000e1616789a */ /* 0x000fe20008000000 */
[----:B------:R-:W-:Y:S01]  /*6930*/  UMOV UR7, URZ ;  /* 0x000000ff00077c82 */ /* 0x000fe20008000000 */
[----:B------:R-:W-:Y:S01]  /*6940*/  UMOV UR6, URZ ;  /* 0x000000ff00067c82 */ /* 0x000fe20008000000 */
[----:B------:R-:W-:-:S02]  /*6950*/  UIADD3.X UR37, UPT, UPT, UR7, 0x40004040, URZ, UP4, !UPT ;  /* 0x4000404007257890 */ /* 0x000fc4000a7fe4ff */
[----:B------:R-:W-:Y:S02]  /*6960*/  UIADD3.X UR39, UPT, UPT, UR6, 0x40004040, URZ, UP3, !UPT ;  /* 0x4000404006277890 */ /* 0x000fe40009ffe4ff */
[----:B------:R-:W-:Y:S02]  /*6970*/  USGXT.U32 UR4, UR10, 0xe ;  /* 0x0000000e0a04789a */ /* 0x000fe40008000000 */
[----:B------:R-:W-:Y:S02]  /*6980*/  UIADD3 UR34, UP2, UPT, UR22, 0x80, URZ ;  /* 0x0000008016227890 */ /* 0x000fe4000ff5e0ff */
[----:B------:R-:W-:Y:S02]  /*6990*/  UIADD3 UR40, UP4, UPT, UR36, 0x2, URZ ;  /* 0x0000000224287890 */ /* 0x000fe4000ff9e0ff */
[----:B------:R-:W-:Y:S02]  /*69a0*/  UIADD3 UR42, UP3, UPT, UR36, 0x4, URZ ;  /* 0x00000004242a7890 */ /* 0x000fe4000ff7e0ff */
[----:B------:R-:W-:Y:S01]  /*69b0*/  USHF.L.U32 UR9, UR19, 0x7, URZ ;  /* 0x0000000713097899 */ /* 0x000fe200080006ff */
[----:B------:R-:W-:Y:S01]  /*69c0*/  UMOV UR8, URZ ;  /* 0x000000ff00087c82 */ /* 0x000fe20008000000 */
[----:B------:R-:W-:Y:S01]  /*69d0*/  UMOV UR18, 0xfffffffe ;  /* 0xfffffffe00127882 */ /* 0x000fe20000000000 */
[----:B------:R-:W-:Y:S01]  /*69e0*/  UMOV UR19, 0x7fffbfdf ;  /* 0x7fffbfdf00137882 */ /* 0x000fe20000000000 */
[----:B------:R-:W-:Y:S01]  /*69f0*/  UMOV UR5, URZ ;  /* 0x000000ff00057c82 */ /* 0x000fe20008000000 */
[----:B------:R-:W1:Y:S01]  /*6a00*/  LDCU UR33, c[0x0][0x3f0] ;  /* 0x00007e00ff2177ac */ /* 0x000e620008000800 */
[----:B------:R-:W2:Y:S01]  /*6a10*/  LDCU UR48, c[0x0][0x3a8] ;  /* 0x00007500ff3077ac */ /* 0x000ea20008000800 */
[----:B------:R-:W3:Y:S01]  /*6a20*/  LDCU UR49, c[0x0][0x3d4] ;  /* 0x00007a80ff3177ac */ /* 0x000ee20008000800 */
[----:B------:R-:W-:-:S02]  /*6a30*/  UIADD3.64 UR18, UPT, UPT, UR4, -UR18, URZ ;  /* 0x8000001204127297 */ /* 0x000fc4000fffe0ff */
[----:B------:R-:W-:Y:S02]  /*6a40*/  UIADD3.X UR35, UPT, UPT, UR8, -0x7fffbfe0, URZ, UP2, !UPT ;  /* 0x8000402008237890 */ /* 0x000fe400097fe4ff */
[----:B------:R-:W-:Y:S02]  /*6a50*/  UIADD3.X UR41, UPT, UPT, UR37, URZ, URZ, UP4, !UPT ;  /* 0x000000ff25297290 */ /* 0x000fe4000a7fe4ff */
[----:B------:R-:W-:Y:S02]  /*6a60*/  UIADD3.X UR43, UPT, UPT, UR37, URZ, URZ, UP3, !UPT ;  /* 0x000000ff252b7290 */ /* 0x000fe40009ffe4ff */
[----:B------:R-:W-:Y:S02]  /*6a70*/  UIADD3.64 UR44, UPT, UPT, UR38, 0x2, URZ ;  /* 0x00000002262c7897 */ /* 0x000fe4000fffe0ff */
[----:B------:R-:W-:Y:S01]  /*6a80*/  UIADD3.64 UR46, UPT, UPT, UR38, 0x4, URZ ;  /* 0x00000004262e7897 */ /* 0x000fe2000fffe0ff */
[----:B------:R-:W-:-:S11]  /*6a90*/  UMOV UR32, 0x1 ;  /* 0x0000000100207882 */ /* 0x000fd60000000000 */
.L_x_16:
[----:B------:R-:W4:Y:S04]  /*6aa0*/  LDL.64 R30, [R1+0x148] ;  /* 0x00014800011e7983 */ /* 0x000f280000100a00 */
[----:B------:R-:W5:Y:S04]  /*6ab0*/  LDL.64 R10, [R1+0x128] ;  /* 0x00012800010a7983 */ /* 0x000f680000100a00 */
[----:B---3--:R-:W3:Y:S04]  /*6ac0*/  LDL.64 R28, [R1+0x108] ;  /* 0x00010800011c7983 */ /* 0x008ee80000100a00 */
[----:B--2---:R-:W2:Y:S04]  /*6ad0*/  LDL.64 R26, [R1+0xe8] ;  /* 0x0000e800011a7983 */ /* 0x004ea80000100a00 */
[----:B------:R-:W2:Y:S04]  /*6ae0*/  LDL.64 R24, [R1+0xc8] ;  /* 0x0000c80001187983 */ /* 0x000ea80000100a00 */
[----:B------:R-:W2:Y:S04]  /*6af0*/  LDL.64 R22, [R1+0xa8] ;  /* 0x0000a80001167983 */ /* 0x000ea80000100a00 */
[----:B------:R-:W2:Y:S04]  /*6b00*/  LDL.64 R20, [R1+0x88] ;  /* 0x0000880001147983 */ /* 0x000ea80000100a00 */
[----:B------:R-:W2:Y:S04]  /*6b10*/  LDL.64 R18, [R1+0x68] ;  /* 0x0000680001127983 */ /* 0x000ea80000100a00 */
[----:B------:R-:W2:Y:S04]  /*6b20*/  LDL.64 R16, [R1+0x48] ;  /* 0x0000480001107983 */ /* 0x000ea80000100a00 */
[----:B------:R-:W2:Y:S04]  /*6b30*/  LDL.64 R12, [R1+0x8] ;  /* 0x00000800010c7983 */ /* 0x000ea80000100a00 */
[----:B------:R-:W2:Y:S01]  /*6b40*/  LDL.64 R14, [R1+0x28] ;  /* 0x00002800010e7983 */ /* 0x000ea20000100a00 */
[----:B0-----:R-:W-:-:S03]  /*6b50*/  SHF.R.S32.HI R4, RZ, 0x1f, R176 ;  /* 0x0000001fff047819 */ /* 0x001fc600000114b0 */
[----:B------:R-:W2:Y:S04]  /*6b60*/  LDL.64 R44, [R1+0x120] ;  /* 0x00012000012c7983 */ /* 0x000ea80000100a00 */
        /* <DEDUP_REMOVED lines=13> */
[----:B------:R-:W2:Y:S01]  /*6c40*/  LDL.64 R66, [R1+0x10] ;  /* 0x0000100001427983 */ /* 0x000ea20000100a00 */
[----:B----4-:R-:W-:-:S02]  /*6c50*/  IADD3 R8, P2, PT, R176, R30, RZ ;  /* 0x0000001eb0087210 */ /* 0x010fc40007f5e0ff */
[----:B-----5:R-:W-:-:S03]  /*6c60*/  IADD3 R6, P3, PT, R176, R10, RZ ;  /* 0x0000000ab0067210 */ /* 0x020fc60007f7e0ff */
[----:B------:R-:W-:Y:S01]  /*6c70*/  IMAD.X R9, R4, 0x1, R31, P2 ;  /* 0x0000000104097824 */ /* 0x000fe200010e061f */
[----:B---3--:R-:W-:Y:S01]  /*6c80*/  IADD3 R48, P2, PT, R176, R28, RZ ;  /* 0x0000001cb0307210 */ /* 0x008fe20007f5e0ff */
[----:B------:R-:W-:-:S03]  /*6c90*/  IMAD.X R7, R4, 0x1, R11, P3 ;  /* 0x0000000104077824 */ /* 0x000fc600018e060b */
[----:B------:R-:W3:Y:S01]  /*6ca0*/  LDG.E.U8 R0, desc[UR28][R8.64] ;  /* 0x0000001c08007981 */ /* 0x000ee2000c1e1100 */
[----:B--2---:R-:W-:Y:S01]  /*6cb0*/  IADD3 R10, P3, PT, R176, R26, RZ ;  /* 0x0000001ab00a7210 */ /* 0x004fe20007f7e0ff */
[C---:B------:R-:W-:Y:S02]  /*6cc0*/  IMAD.X R49, R4.reuse, 0x1, R29, P2 ;  /* 0x0000000104317824 */ /* 0x040fe400010e061d */
[----:B------:R0:W2:Y:S02]  /*6cd0*/  LDG.E.U8 R5, desc[UR28][R6.64] ;  /* 0x0000001c06057981 */ /* 0x0000a4000c1e1100 */
[----:B------:R-:W-:Y:S02]  /*6ce0*/  IMAD.X R11, R4, 0x1, R27, P3 ;  /* 0x00000001040b7824 */ /* 0x000fe400018e061b */
[----:B------:R-:W4:Y:S04]  /*6cf0*/  LDL.64 R28, [R1+0x140] ;  /* 0x00014000011c7983 */ /* 0x000f280000100a00 */
[----:B------:R-:W5:Y:S01]  /*6d00*/  LDG.E.U8 R48, desc[UR28][R48.64] ;  /* 0x0000001c30307981 */ /* 0x000f62000c1e1100 */
[----:B0-----:R-:W-:-:S02]  /*6d10*/  IADD3 R6, P2, PT, R176, R24, RZ ;  /* 0x00000018b0067210 */ /* 0x001fc40007f5e0ff */
[----:B------:R-:W-:Y:S01]  /*6d20*/  IADD3 R8, P3, PT, R176, R22, RZ ;  /* 0x00000016b0087210 */ /* 0x000fe20007f7e0ff */
[----:B------:R0:W2:Y:S02]  /*6d30*/  LDG.E.U8 R41, desc[UR28][R10.64] ;  /* 0x0000001c0a297981 */ /* 0x0000a4000c1e1100 */
[C---:B------:R-:W-:Y:S02]  /*6d40*/  IMAD.X R7, R4.reuse, 0x1, R25, P2 ;  /* 0x0000000104077824 */ /* 0x040fe400010e0619 */
[----:B------:R-:W-:Y:S01]  /*6d50*/  IMAD.X R9, R4, 0x1, R23, P3 ;  /* 0x0000000104097824 */ /* 0x000fe200018e0617 */
[----:B------:R-:W2:Y:S04]  /*6d60*/  LDL.64 R26, [R1+0x100] ;  /* 0x00010000011a7983 */ /* 0x000ea80000100a00 */
[----:B------:R1:W3:Y:S01]  /*6d70*/  LDG.E.U8 R40, desc[UR28][R6.64] ;  /* 0x0000001c06287981 */ /* 0x0002e2000c1e1100 */
[----:B0-----:R-:W-:-:S03]  /*6d80*/  IADD3 R10, P2, PT, R176, R20, RZ ;  /* 0x00000014b00a7210 */ /* 0x001fc60007f5e0ff */
[----:B------:R0:W3:Y:S02]  /*6d90*/  LDG.E.U8 R39, desc[UR28][R8.64] ;  /* 0x0000001c08277981 */ /* 0x0000e4000c1e1100 */
[----:B------:R-:W-:Y:S02]  /*6da0*/  IMAD.X R11, R4, 0x1, R21, P2 ;  /* 0x00000001040b7824 */ /* 0x000fe400010e0615 */
[----:B------:R-:W3:Y:S01]  /*6db0*/  LDL.64 R24, [R1+0xc0] ;  /* 0x0000c00001187983 */ /* 0x000ee20000100a00 */
[----:B-1----:R-:W-:-:S03]  /*6dc0*/  IADD3 R6, P3, PT, R176, R18, RZ ;  /* 0x00000012b0067210 */ /* 0x002fc60007f7e0ff */
[----:B------:R-:W3:Y:S01]  /*6dd0*/  LDL.64 R22, [R1+0xa0] ;  /* 0x0000a00001167983 */ /* 0x000ee20000100a00 */
[----:B0-----:R-:W-:Y:S01]  /*6de0*/  IADD3 R8, P2, PT, R176, R16, RZ ;  /* 0x00000010b0087210 */ /* 0x001fe20007f5e0ff */
[C---:B------:R-:W-:Y:S02]  /*6df0*/  IMAD.X R7, R4.reuse, 0x1, R19, P3 ;  /* 0x0000000104077824 */ /* 0x040fe400018e0613 */
[----:B------:R-:W5:Y:S02]  /*6e00*/  LDL.64 R20, [R1+0x80] ;  /* 0x0000800001147983 */ /* 0x000f640000100a00 */
[----:B------:R-:W-:Y:S02]  /*6e10*/  IMAD.X R9, R4, 0x1, R17, P2 ;  /* 0x0000000104097824 */ /* 0x000fe400010e0611 */
[----:B------:R0:W5:Y:S04]  /*6e20*/  LDG.E.U8 R37, desc[UR28][R6.64] ;  /* 0x0000001c06257981 */ /* 0x000168000c1e1100 */
[----:B------:R-:W5:Y:S04]  /*6e30*/  LDL.64 R18, [R1+0x40] ;  /* 0x0000400001127983 */ /* 0x000f680000100a00 */
[----:B------:R1:W5:Y:S01]  /*6e40*/  LDG.E.U8 R38, desc[UR28][R10.64] ;  /* 0x0000001c0a267981 */ /* 0x000362000c1e1100 */
[----:B0-----:R-:W-:-:S03]  /*6e50*/  IADD3 R6, P2, PT, R176, R12, RZ ;  /* 0x0000000cb0067210 */ /* 0x001fc60007f5e0ff */
[----:B------:R-:W5:Y:S02]  /*6e60*/  LDL.64 R16, [R1+0x20] ;  /* 0x0000200001107983 */ /* 0x000f640000100a00 */
[----:B------:R-:W-:Y:S02]  /*6e70*/  IMAD.X R7, R4, 0x1, R13, P2 ;  /* 0x0000000104077824 */ /* 0x000fe400010e060d */
[----:B------:R0:W5:Y:S04]  /*6e80*/  LDG.E.U8 R36, desc[UR28][R8.64] ;  /* 0x0000001c08247981 */ /* 0x000168000c1e1100 */
[----:B------:R-:W5:Y:S01]  /*6e90*/  LDL.64 R12, [R1+0x60] ;  /* 0x00006000010c7983 */ /* 0x000f620000100a00 */
[----:B-1----:R-:W-:-:S03]  /*6ea0*/  IADD3 R10, P3, PT, R176, R14, RZ ;  /* 0x0000000eb00a7210 */ /* 0x002fc60007f7e0ff */
[----:B------:R1:W5:Y:S02]  /*6eb0*/  LDG.E.U8 R34, desc[UR28][R6.64] ;  /* 0x0000001c06227981 */ /* 0x000364000c1e1100 */
[----:B------:R-:W-:Y:S02]  /*6ec0*/  IMAD.X R11, R4, 0x1, R15, P3 ;  /* 0x00000001040b7824 */ /* 0x000fe400018e060f */
[----:B------:R-:W5:Y:S01]  /*6ed0*/  LDL.64 R14, [R1] ;  /* 0x00000000010e7983 */ /* 0x000f620000100a00 */
[----:B0-----:R-:W-:-:S03]  /*6ee0*/  IADD3 R8, P3, PT, R176, R246, RZ ;  /* 0x000000f6b0087210 */ /* 0x001fc60007f7e0ff */
[----:B------:R0:W5:Y:S02]  /*6ef0*/  LDG.E.U8 R35, desc[UR28][R10.64] ;  /* 0x0000001c0a237981 */ /* 0x000164000c1e1100 */
[----:B------:R-:W-:Y:S01]  /*6f00*/  IMAD.X R9, R4, 0x1, R247, P3 ;  /* 0x0000000104097824 */ /* 0x000fe200018e06f7 */
[----:B-1----:R-:W-:-:S04]  /*6f10*/  IADD3 R6, P3, PT, R176, R228, RZ ;  /* 0x000000e4b0067210 */ /* 0x002fc80007f7e0ff */
[----:B------:R1:W5:Y:S01]  /*6f20*/  LDG.E.U8 R33, desc[UR28][R8.64] ;  /* 0x0000001c08217981 */ /* 0x000362000c1e1100 */
[----:B0-----:R-:W-:Y:S01]  /*6f30*/  IADD3 R10, P2, PT, R176, R238, RZ ;  /* 0x000000eeb00a7210 */ /* 0x001fe20007f5e0ff */
[----:B------:R-:W-:-:S04]  /*6f40*/  IMAD.X R7, R4, 0x1, R229, P3 ;  /* 0x0000000104077824 */ /* 0x000fc800018e06e5 */
[----:B------:R-:W-:Y:S01]  /*6f50*/  IMAD.X R11, R4, 0x1, R239, P2 ;  /* 0x00000001040b7824 */ /* 0x000fe200010e06ef */
[----:B------:R-:W5:Y:S01]  /*6f60*/  LDG.E.U8 R31, desc[UR28][R6.64] ;  /* 0x0000001c061f7981 */ /* 0x000f62000c1e1100 */
[----:B-1----:R-:W-:-:S03]  /*6f70*/  IADD3 R8, P2, PT, R176, R220, RZ ;  /* 0x000000dcb0087210 */ /* 0x002fc60007f5e0ff */
[----:B------:R0:W5:Y:S02]  /*6f80*/  LDG.E.U8 R32, desc[UR28][R10.64] ;  /* 0x0000001c0a207981 */ /* 0x000164000c1e1100 */
[----:B------:R-:W-:-:S05]  /*6f90*/  IMAD.X R9, R4, 0x1, R221, P2 ;  /* 0x0000000104097824 */ /* 0x000fca00010e06dd */
[----:B------:R1:W5:Y:S01]  /*6fa0*/  LDG.E.U8 R30, desc[UR28][R8.64] ;  /* 0x0000001c081e7981 */ /* 0x000362000c1e1100 */
[----:B0-----:R-:W-:-:S05]  /*6fb0*/  IADD3 R10, P3, PT, R176, R202, RZ ;  /* 0x000000cab00a7210 */ /* 0x001fca0007f7e0ff */
[----:B------:R-:W-:Y:S01]  /*6fc0*/  IMAD.X R11, R4, 0x1, R203, P3 ;  /* 0x00000001040b7824 */ /* 0x000fe200018e06cb */
[----:B-1----:R-:W-:-:S05]  /*6fd0*/  IADD3 R8, P3, PT, R176, R44, RZ ;  /* 0x0000002cb0087210 */ /* 0x002fca0007f7e0ff */
[----:B------:R-:W-:Y:S02]  /*6fe0*/  IMAD.X R9, R4, 0x1, R45, P3 ;  /* 0x0000000104097824 */ /* 0x000fe400018e062d */
[----:B------:R-:W5:Y:S01]  /*6ff0*/  LDL.64 R44, [R1+0xf8] ;  /* 0x0000f800012c7983 */ /* 0x000f620000100a00 */
[----:B----4-:R-:W-:-:S05]  /*7000*/  IADD3 R6, P2, PT, R176, R28, RZ ;  /* 0x0000001cb0067210 */ /* 0x010fca0007f5e0ff */
[----:B------:R-:W-:Y:S02]  /*7010*/  IMAD.X R7, R4, 0x1, R29, P2 ;  /* 0x0000000104077824 */ /* 0x000fe400010e061d */
[----:B------:R2:W4:Y:S04]  /*7020*/  LDG.E.U8 R29, desc[UR28][R10.64] ;  /* 0x0000001c0a1d7981 */ /* 0x000528000c1e1100 */
[----:B------:R0:W4:Y:S01]  /*7030*/  LDG.E.U8 R28, desc[UR28][R6.64] ;  /* 0x0000001c061c7981 */ /* 0x000122000c1e1100 */
[C---:B--2---:R-:W-:Y:S02]  /*7040*/  IADD3 R10, P2, PT, R176.reuse, R26, RZ ;  /* 0x0000001ab00a7210 */ /* 0x044fe40007f5e0ff */
[----:B0-----:R-:W-:-:S03]  /*7050*/  IADD3 R6, P3, PT, R176, R42, RZ ;  /* 0x0000002ab0067210 */ /* 0x001fc60007f7e0ff */
[C---:B------:R-:W-:Y:S02]  /*7060*/  IMAD.X R11, R4.reuse, 0x1, R27, P2 ;  /* 0x00000001040b7824 */ /* 0x040fe400010e061b */
[----:B------:R3:W2:Y:S01]  /*7070*/  LDG.E.U8 R27, desc[UR28][R8.64] ;  /* 0x0000001c081b7981 */ /* 0x0006a2000c1e1100 */
[----:B------:R-:W-:-:S03]  /*7080*/  IMAD.X R7, R4, 0x1, R43, P3 ;  /* 0x0000000104077824 */ /* 0x000fc600018e062b */
[----:B------:R0:W2:Y:S04]  /*7090*/  LDG.E.U8 R26, desc[UR28][R10.64] ;  /* 0x0000001c0a1a7981 */ /* 0x0000a8000c1e1100 */
[----:B------:R-:W2:Y:S01]  /*70a0*/  LDL.64 R42, [R1+0xb8] ;  /* 0x0000b800012a7983 */ /* 0x000ea20000100a00 */
[C---:B---3--:R-:W-:Y:S02]  /*70b0*/  IADD3 R8, P2, PT, R176.reuse, R24, RZ ;  /* 0x00000018b0087210 */ /* 0x048fe40007f5e0ff */
[----:B0-----:R-:W-:-:S03]  /*70c0*/  IADD3 R10, P3, PT, R176, R22, RZ ;  /* 0x00000016b00a7210 */ /* 0x001fc60007f7e0ff */
[C---:B------:R-:W-:Y:S02]  /*70d0*/  IMAD.X R9, R4.reuse, 0x1, R25, P2 ;  /* 0x0000000104097824 */ /* 0x040fe400010e0619 */
[----:B------:R-:W3:Y:S01]  /*70e0*/  LDG.E.U8 R25, desc[UR28][R6.64] ;  /* 0x0000001c06197981 */ /* 0x000ee2000c1e1100 */
[----:B------:R-:W-:-:S03]  /*70f0*/  IMAD.X R11, R4, 0x1, R23, P3 ;  /* 0x00000001040b7824 */ /* 0x000fc600018e0617 */
[----:B------:R5:W2:Y:S04]  /*7100*/  LDG.E.U8 R24, desc[UR28][R8.64] ;  /* 0x0000001c08187981 */ /* 0x000aa8000c1e1100 */
[----:B------:R0:W2:Y:S01]  /*7110*/  LDG.E.U8 R23, desc[UR28][R10.64] ;  /* 0x0000001c0a177981 */ /* 0x0000a2000c1e1100 */
[----:B-----5:R-:W-:-:S05]  /*7120*/  IADD3 R8, P3, PT, R176, R12, RZ ;  /* 0x0000000cb0087210 */ /* 0x020fca0007f7e0ff */
[----:B------:R-:W-:Y:S02]  /*7130*/  IMAD.X R9, R4, 0x1, R13, P3 ;  /* 0x0000000104097824 */ /* 0x000fe400018e060d */
[----:B------:R-:W5:Y:S01]  /*7140*/  LDL.64 R12, [R1+0x138] ;  /* 0x00013800010c7983 */ /* 0x000f620000100a00 */
[----:B------:R-:W-:-:S05]  /*7150*/  IADD3 R6, P2, PT, R176, R20, RZ ;  /* 0x00000014b0067210 */ /* 0x000fca0007f5e0ff */
[----:B------:R-:W-:Y:S01]  /*7160*/  IMAD.X R7, R4, 0x1, R21, P2 ;  /* 0x0000000104077824 */ /* 0x000fe200010e0615 */
[----:B0-----:R-:W-:Y:S01]  /*7170*/  IADD3 R10, P2, PT, R176, R18, RZ ;  /* 0x00000012b00a7210 */ /* 0x001fe20007f5e0ff */
[----:B------:R-:W2:Y:S04]  /*7180*/  LDG.E.U8 R21, desc[UR28][R8.64] ;  /* 0x0000001c08157981 */ /* 0x000ea8000c1e1100 */
[----:B------:R0:W2:Y:S01]  /*7190*/  LDG.E.U8 R22, desc[UR28][R6.64] ;  /* 0x0000001c06167981 */ /* 0x0000a2000c1e1100 */
[----:B------:R-:W-:Y:S01]  /*71a0*/  IMAD.X R11, R4, 0x1, R19, P2 ;  /* 0x00000001040b7824 */ /* 0x000fe200010e0613 */
[----:B0-----:R-:W-:-:S04]  /*71b0*/  IADD3 R6, P3, PT, R176, R16, RZ ;  /* 0x00000010b0067210 */ /* 0x001fc80007f7e0ff */
[----:B------:R0:W3:Y:S01]  /*71c0*/  LDG.E.U8 R20, desc[UR28][R10.64] ;  /* 0x0000001c0a147981 */ /* 0x0000e2000c1e1100 */
[----:B------:R-:W-:Y:S01]  /*71d0*/  IADD3 R8, P2, PT, R176, R14, RZ ;  /* 0x0000000eb0087210 */ /* 0x000fe20007f5e0ff */
[----:B------:R-:W-:-:S04]  /*71e0*/  IMAD.X R7, R4, 0x1, R17, P3 ;  /* 0x0000000104077824 */ /* 0x000fc800018e0611 */
[----:B------:R-:W-:Y:S01]  /*71f0*/  IMAD.X R9, R4, 0x1, R15, P2 ;  /* 0x0000000104097824 */ /* 0x000fe200010e060f */
[----:B------:R1:W3:Y:S01]  /*7200*/  LDG.E.U8 R19, desc[UR28][R6.64] ;  /* 0x0000001c06137981 */ /* 0x0002e2000c1e1100 */
[----:B0-----:R-:W-:-:S03]  /*7210*/  IADD3 R10, P3, PT, R176, R244, RZ ;  /* 0x000000f4b00a7210 */ /* 0x001fc60007f7e0ff */
[----:B------:R0:W3:Y:S02]  /*7220*/  LDG.E.U8 R18, desc[UR28][R8.64] ;  /* 0x0000001c08127981 */ /* 0x0000e4000c1e1100 */
[----:B------:R-:W-:Y:S01]  /*7230*/  IMAD.X R11, R4, 0x1, R245, P3 ;  /* 0x00000001040b7824 */ /* 0x000fe200018e06f5 */
[----:B-1----:R-:W-:-:S04]  /*7240*/  IADD3 R6, P2, PT, R176, R236, RZ ;  /* 0x000000ecb0067210 */ /* 0x002fc80007f5e0ff */
[----:B------:R1:W3:Y:S01]  /*7250*/  LDG.E.U8 R17, desc[UR28][R10.64] ;  /* 0x0000001c0a117981 */ /* 0x0002e2000c1e1100 */
[----:B0-----:R-:W-:Y:S01]  /*7260*/  IADD3 R8, P3, PT, R176, R226, RZ ;  /* 0x000000e2b0087210 */ /* 0x001fe20007f7e0ff */
[----:B------:R-:W-:-:S04]  /*7270*/  IMAD.X R7, R4, 0x1, R237, P2 ;  /* 0x0000000104077824 */ /* 0x000fc800010e06ed */
[----:B------:R-:W-:Y:S01]  /*7280*/  IMAD.X R9, R4, 0x1, R227, P3 ;  /* 0x0000000104097824 */ /* 0x000fe200018e06e3 */
[----:B------:R0:W3:Y:S01]  /*7290*/  LDG.E.U8 R16, desc[UR28][R6.64] ;  /* 0x0000001c06107981 */ /* 0x0000e2000c1e1100 */
[----:B-1----:R-:W-:-:S03]  /*72a0*/  IADD3 R10, P2, PT, R176, R218, RZ ;  /* 0x000000dab00a7210 */ /* 0x002fc60007f5e0ff */
[----:B------:R-:W3:Y:S02]  /*72b0*/  LDG.E.U8 R15, desc[UR28][R8.64] ;  /* 0x0000001c080f7981 */ /* 0x000ee4000c1e1100 */
[----:B------:R-:W-:Y:S01]  /*72c0*/  IMAD.X R11, R4, 0x1, R219, P2 ;  /* 0x00000001040b7824 */ /* 0x000fe200010e06db */
[----:B0-----:R-:W-:-:S04]  /*72d0*/  IADD3 R6, P3, PT, R176, R200, RZ ;  /* 0x000000c8b0067210 */ /* 0x001fc80007f7e0ff */
[----:B------:R0:W3:Y:S01]  /*72e0*/  LDG.E.U8 R14, desc[UR28][R10.64] ;  /* 0x0000001c0a0e7981 */ /* 0x0000e2000c1e1100 */
[----:B------:R-:W-:Y:S01]  /*72f0*/  IMAD.X R7, R4, 0x1, R201, P3 ;  /* 0x0000000104077824 */ /* 0x000fe200018e06c9 */
[----:B0-----:R-:W-:-:S05]  /*7300*/  IADD3 R10, P3, PT, R176, R60, RZ ;  /* 0x0000003cb00a7210 */ /* 0x001fca0007f7e0ff */
[----:B------:R-:W-:Y:S02]  /*7310*/  IMAD.X R11, R4, 0x1, R61, P3 ;  /* 0x00000001040b7824 */ /* 0x000fe400018e063d */
[----:B------:R-:W3:Y:S04]  /*7320*/  LDL.64 R60, [R1+0x130] ;  /* 0x00013000013c7983 */ /* 0x000ee80000100a00 */
[----:B------:R-:W3:Y:S01]  /*7330*/  LDG.E.U8 R11, desc[UR28][R10.64] ;  /* 0x0000001c0a0b7981 */ /* 0x000ee2000c1e1100 */
[----:B-----5:R-:W-:-:S05]  /*7340*/  IADD3 R8, P2, PT, R176, R12, RZ ;  /* 0x0000000cb0087210 */ /* 0x020fca0007f5e0ff */
[----:B------:R-:W-:Y:S02]  /*7350*/  IMAD.X R9, R4, 0x1, R13, P2 ;  /* 0x0000000104097824 */ /* 0x000fe400010e060d */
[----:B------:R0:W5:Y:S04]  /*7360*/  LDG.E.U8 R13, desc[UR28][R6.64] ;  /* 0x0000001c060d7981 */ /* 0x000168000c1e1100 */
[----:B------:R1:W4:Y:S01]  /*7370*/  LDG.E.U8 R12, desc[UR28][R8.64] ;  /* 0x0000001c080c7981 */ /* 0x000322000c1e1100 */
[C---:B0-----:R-:W-:Y:S02]  /*7380*/  IADD3 R6, P2, PT, R176.reuse, R44, RZ ;  /* 0x0000002cb0067210 */ /* 0x041fe40007f5e0ff */
[----:B-1----:R-:W-:-:S03]  /*7390*/  IADD3 R8, P3, PT, R176, R58, RZ ;  /* 0x0000003ab0087210 */ /* 0x002fc60007f7e0ff */
[----:B------:R-:W-:Y:S01]  /*73a0*/  IMAD.X R7, R4, 0x1, R45, P2 ;  /* 0x0000000104077824 */ /* 0x000fe200010e062d */
[----:B--2---:R-:W-:Y:S01]  /*73b0*/  IADD3 R44, P2, PT, R176, R42, RZ ;  /* 0x0000002ab02c7210 */ /* 0x004fe20007f5e0ff */
[----:B------:R-:W-:-:S03]  /*73c0*/  IMAD.X R9, R4, 0x1, R59, P3 ;  /* 0x0000000104097824 */ /* 0x000fc600018e063b */
[----:B------:R0:W2:Y:S01]  /*73d0*/  LDG.E.U8 R10, desc[UR28][R6.64] ;  /* 0x0000001c060a7981 */ /* 0x0000a2000c1e1100 */
[----:B------:R-:W-:Y:S01]  /*73e0*/  IMAD.X R45, R4, 0x1, R43, P2 ;  /* 0x00000001042d7824 */ /* 0x000fe200010e062b */
[C---:B------:R-:W-:Y:S02]  /*73f0*/  IADD3 R42, P2, PT, R176.reuse, R56, RZ ;  /* 0x00000038b02a7210 */ /* 0x040fe40007f5e0ff */
[----:B------:R-:W2:Y:S04]  /*7400*/  LDL.64 R58, [R1+0xf0] ;  /* 0x0000f000013a7983 */ /* 0x000ea80000100a00 */
[----:B------:R-:W4:Y:S01]  /*7410*/  LDG.E.U8 R9, desc[UR28][R8.64] ;  /* 0x0000001c08097981 */ /* 0x000f22000c1e1100 */
[----:B0-----:R-:W-:-:S05]  /*7420*/  IADD3 R6, P3, PT, R176, R46, RZ ;  /* 0x0000002eb0067210 */ /* 0x001fca0007f7e0ff */
[----:B------:R-:W-:Y:S01]  /*7430*/  IMAD.X R7, R4, 0x1, R47, P3 ;  /* 0x0000000104077824 */ /* 0x000fe200018e062f */
[----:B------:R-:W-:Y:S01]  /*7440*/  IADD3 R46, P3, PT, R176, R54, RZ ;  /* 0x00000036b02e7210 */ /* 0x000fe20007f7e0ff */
[C---:B------:R-:W-:Y:S01]  /*7450*/  IMAD.X R43, R4.reuse, 0x1, R57, P2 ;  /* 0x00000001042b7824 */ /* 0x040fe200010e0639 */
[----:B------:R0:W4:Y:S03]  /*7460*/  LDG.E.U8 R8, desc[UR28][R44.64] ;  /* 0x0000001c2c087981 */ /* 0x000126000c1e1100 */
[----:B------:R-:W-:Y:S01]  /*7470*/  IMAD.X R47, R4, 0x1, R55, P3 ;  /* 0x00000001042f7824 */ /* 0x000fe200018e0637 */
[----:B------:R-:W4:Y:S04]  /*7480*/  LDG.E.U8 R7, desc[UR28][R6.64] ;  /* 0x0000001c06077981 */ /* 0x000f28000c1e1100 */
[----:B------:R1:W4:Y:S01]  /*7490*/  LDG.E.U8 R49, desc[UR28][R46.64] ;  /* 0x0000001c2e317981 */ /* 0x000322000c1e1100 */
[----:B0-----:R-:W-:-:S03]  /*74a0*/  IADD3 R44, P2, PT, R176, R52, RZ ;  /* 0x00000034b02c7210 */ /* 0x001fc60007f5e0ff */
[----:B------:R0:W4:Y:S02]  /*74b0*/  LDG.E.U8 R6, desc[UR28][R42.64] ;  /* 0x0000001c2a067981 */ /* 0x000124000c1e1100 */
[----:B------:R-:W-:Y:S01]  /*74c0*/  IMAD.X R45, R4, 0x1, R53, P2 ;  /* 0x00000001042d7824 */ /* 0x000fe200010e0635 */
[C---:B-1----:R-:W-:Y:S02]  /*74d0*/  IADD3 R46, P2, PT, R176.reuse, R250, RZ ;  /* 0x000000fab02e7210 */ /* 0x042fe40007f5e0ff */
[----:B0-----:R-:W-:-:S03]  /*74e0*/  IADD3 R42, P3, PT, R176, R50, RZ ;  /* 0x00000032b02a7210 */ /* 0x001fc60007f7e0ff */
[C---:B------:R-:W-:Y:S01]  /*74f0*/  IMAD.X R47, R4.reuse, 0x1, R251, P2 ;  /* 0x00000001042f7824 */ /* 0x040fe200010e06fb */
[----:B------:R0:W4:Y:S01]  /*7500*/  LDG.E.U8 R50, desc[UR28][R44.64] ;  /* 0x0000001c2c327981 */ /* 0x000122000c1e1100 */
[----:B------:R-:W-:-:S03]  /*7510*/  IMAD.X R43, R4, 0x1, R51, P3 ;  /* 0x00000001042b7824 */ /* 0x000fc600018e0633 */
[----:B------:R1:W4:Y:S04]  /*7520*/  LDG.E.U8 R52, desc[UR28][R46.64] ;  /* 0x0000001c2e347981 */ /* 0x000328000c1e1100 */
[----:B------:R3:W4:Y:S01]  /*7530*/  LDG.E.U8 R51, desc[UR28][R42.64] ;  /* 0x0000001c2a337981 */ /* 0x000722000c1e1100 */
[----:B0-----:R-:W-:-:S05]  /*7540*/  IADD3 R44, P3, PT, R176, R242, RZ ;  /* 0x000000f2b02c7210 */ /* 0x001fca0007f7e0ff */
[----:B------:R-:W-:Y:S01]  /*7550*/  IMAD.X R45, R4, 0x1, R243, P3 ;  /* 0x00000001042d7824 */ /* 0x000fe200018e06f3 */
[C---:B-1----:R-:W-:Y:S02]  /*7560*/  IADD3 R46, P3, PT, R176.reuse, R224, RZ ;  /* 0x000000e0b02e7210 */ /* 0x042fe40007f7e0ff */
[----:B---3--:R-:W-:Y:S02]  /*7570*/  IADD3 R42, P2, PT, R176, R234, RZ ;  /* 0x000000eab02a7210 */ /* 0x008fe40007f5e0ff */
[----:B------:R0:W3:Y:S01]  /*7580*/  LDG.E.U8 R53, desc[UR28][R44.64] ;  /* 0x0000001c2c357981 */ /* 0x0000e2000c1e1100 */
[C---:B------:R-:W-:Y:S02]  /*7590*/  IMAD.X R47, R4.reuse, 0x1, R225, P3 ;  /* 0x00000001042f7824 */ /* 0x040fe400018e06e1 */
[----:B------:R-:W-:-:S03]  /*75a0*/  IMAD.X R43, R4, 0x1, R235, P2 ;  /* 0x00000001042b7824 */ /* 0x000fc600010e06eb */
[----:B------:R1:W3:Y:S01]  /*75b0*/  LDG.E.U8 R55, desc[UR28][R46.64] ;  /* 0x0000001c2e377981 */ /* 0x0002e2000c1e1100 */
[----:B0-----:R-:W-:-:S03]  /*75c0*/  IADD3 R44, P2, PT, R176, R212, RZ ;  /* 0x000000d4b02c7210 */ /* 0x001fc60007f5e0ff */
[----:B------:R0:W3:Y:S02]  /*75d0*/  LDG.E.U8 R54, desc[UR28][R42.64] ;  /* 0x0000001c2a367981 */ /* 0x0000e4000c1e1100 */
[----:B------:R-:W-:Y:S01]  /*75e0*/  IMAD.X R45, R4, 0x1, R213, P2 ;  /* 0x00000001042d7824 */ /* 0x000fe200010e06d5 */
[----:B-1----:R-:W-:-:S04]  /*75f0*/  IADD3 R46, P2, PT, R176, R60, RZ ;  /* 0x0000003cb02e7210 */ /* 0x002fc80007f5e0ff */
[----:B------:R-:W3:Y:S01]  /*7600*/  LDG.E.U8 R56, desc[UR28][R44.64] ;  /* 0x0000001c2c387981 */ /* 0x000ee2000c1e1100 */
[----:B------:R-:W-:-:S03]  /*7610*/  IMAD.X R47, R4, 0x1, R61, P2 ;  /* 0x00000001042f7824 */ /* 0x000fc600010e063d */
[----:B------:R-:W3:Y:S01]  /*7620*/  LDL.64 R60, [R1+0xb0] ;  /* 0x0000b000013c7983 */ /* 0x000ee20000100a00 */
[----:B0-----:R-:W-:-:S03]  /*7630*/  IADD3 R42, P3, PT, R176, R198, RZ ;  /* 0x000000c6b02a7210 */ /* 0x001fc60007f7e0ff */
[----:B------:R-:W4:Y:S02]  /*7640*/  LDG.E.U8 R46, desc[UR28][R46.64] ;  /* 0x0000001c2e2e7981 */ /* 0x000f24000c1e1100 */
[----:B------:R-:W-:-:S05]  /*7650*/  IMAD.X R43, R4, 0x1, R199, P3 ;  /* 0x00000001042b7824 */ /* 0x000fca00018e06c7 */
[----:B------:R0:W4:Y:S02]  /*7660*/  LDG.E.U8 R57, desc[UR28][R42.64] ;  /* 0x0000001c2a397981 */ /* 0x000124000c1e1100 */
[----:B0-----:R-:W-:-:S05]  /*7670*/  IADD3 R42, P2, PT, R176, R62, RZ ;  /* 0x0000003eb02a7210 */ /* 0x001fca0007f5e0ff */
[----:B------:R-:W-:Y:S02]  /*7680*/  IMAD.X R43, R4, 0x1, R63, P2 ;  /* 0x00000001042b7824 */ /* 0x000fe400010e063f */
[----:B------:R-:W4:Y:S04]  /*7690*/  LDL.64 R62, [R1+0x70] ;  /* 0x00007000013e7983 */ /* 0x000f280000100a00 */
[----:B------:R0:W4:Y:S02]  /*76a0*/  LDG.E.U8 R47, desc[UR28][R42.64] ;  /* 0x0000001c2a2f7981 */ /* 0x000124000c1e1100 */
[----:B0-----:R-:W-:-:S05]  /*76b0*/  IADD3 R42, P2, PT, R176, R214, RZ ;  /* 0x000000d6b02a7210 */ /* 0x001fca0007f5e0ff */
[----:B------:R-:W-:Y:S01]  /*76c0*/  IMAD.X R43, R4, 0x1, R215, P2 ;  /* 0x00000001042b7824 */ /* 0x000fe200010e06d7 */
[----:B--2---:R-:W-:-:S05]  /*76d0*/  IADD3 R44, P3, PT, R176, R58, RZ ;  /* 0x0000003ab02c7210 */ /* 0x004fca0007f7e0ff */
[----:B------:R-:W-:Y:S02]  /*76e0*/  IMAD.X R45, R4, 0x1, R59, P3 ;  /* 0x00000001042d7824 */ /* 0x000fe400018e063b */
[----:B------:R3:W2:Y:S04]  /*76f0*/  LDG.E.U8 R59, desc[UR28][R42.64] ;  /* 0x0000001c2a3b7981 */ /* 0x0006a8000c1e1100 */
[----:B------:R-:W2:Y:S01]  /*7700*/  LDG.E.U8 R58, desc[UR28][R44.64] ;  /* 0x0000001c2c3a7981 */ /* 0x000ea2000c1e1100 */
[----:B---3--:R-:W-:-:S05]  /*7710*/  IADD3 R42, P2, PT, R176, R60, RZ ;  /* 0x0000003cb02a7210 */ /* 0x008fca0007f5e0ff */
[----:B------:R-:W-:-:S05]  /*7720*/  IMAD.X R43, R4, 0x1, R61, P2 ;  /* 0x00000001042b7824 */ /* 0x000fca00010e063d */
[----:B------:R0:W3:Y:S02]  /*7730*/  LDG.E.U8 R60, desc[UR28][R42.64] ;  /* 0x0000001c2a3c7981 */ /* 0x0000e4000c1e1100 */
[----:B0-----:R-:W-:-:S05]  /*7740*/  IADD3 R42, P2, PT, R176, R210, RZ ;  /* 0x000000d2b02a7210 */ /* 0x001fca0007f5e0ff */
[----:B------:R-:W-:-:S05]  /*7750*/  IMAD.X R43, R4, 0x1, R211, P2 ;  /* 0x00000001042b7824 */ /* 0x000fca00010e06d3 */
[----:B------:R4:W2:Y:S02]  /*7760*/  LDG.E.U8 R61, desc[UR28][R42.64] ;  /* 0x0000001c2a3d7981 */ /* 0x0008a4000c1e1100 */
[----:B----4-:R-:W-:-:S05]  /*7770*/  IADD3 R42, P2, PT, R176, R62, RZ ;  /* 0x0000003eb02a7210 */ /* 0x010fca0007f5e0ff */
[----:B------:R-:W-:-:S05]  /*7780*/  IMAD.X R43, R4, 0x1, R63, P2 ;  /* 0x00000001042b7824 */ /* 0x000fca00010e063f */
[----:B------:R0:W4:Y:S02]  /*7790*/  LDG.E.U8 R62, desc[UR28][R42.64] ;  /* 0x0000001c2a3e7981 */ /* 0x000124000c1e1100 */
[----:B0-----:R-:W-:-:S05]  /*77a0*/  IADD3 R42, P2, PT, R176, R208, RZ ;  /* 0x000000d0b02a7210 */ /* 0x001fca0007f5e0ff */
[----:B------:R-:W-:-:S05]  /*77b0*/  IMAD.X R43, R4, 0x1, R209, P2 ;  /* 0x00000001042b7824 */ /* 0x000fca00010e06d1 */
[----:B------:R0:W2:Y:S02]  /*77c0*/  LDG.E.U8 R63, desc[UR28][R42.64] ;  /* 0x0000001c2a3f7981 */ /* 0x0000a4000c1e1100 */
        /* <DEDUP_REMOVED lines=14> */
[----:B------:R0:W4:Y:S02]  /*78b0*/  LDG.E.U8 R207, desc[UR28][R42.64] ;  /* 0x0000001c2acf7981 */ /* 0x000124000c1e1100 */
[----:B0-----:R-:W-:-:S05]  /*78c0*/  IADD3 R42, P2, PT, R176, R222, RZ ;  /* 0x000000deb02a7210 */ /* 0x001fca0007f5e0ff */
[----:B------:R-:W-:Y:S01]  /*78d0*/  IMAD.X R43, R4, 0x1, R223, P2 ;  /* 0x00000001042b7824 */ /* 0x000fe200010e06df */
[----:B------:R-:W-:-:S04]  /*78e0*/  IADD3 R44, P3, PT, R176, R196, RZ ;  /* 0x000000c4b02c7210 */ /* 0x000fc80007f7e0ff */
[----:B------:R0:W4:Y:S01]  /*78f0*/  LDG.E.U8 R208, desc[UR28][R42.64] ;  /* 0x0000001c2ad07981 */ /* 0x000122000c1e1100 */
[----:B------:R-:W-:-:S05]  /*7900*/  IMAD.X R45, R4, 0x1, R197, P3 ;  /* 0x00000001042d7824 */ /* 0x000fca00018e06c5 */
[----:B------:R-:W4:Y:S01]  /*7910*/  LDG.E.U8 R44, desc[UR28][R44.64] ;  /* 0x0000001c2c2c7981 */ /* 0x000f22000c1e1100 */
[----:B0-----:R-:W-:-:S05]  /*7920*/  IADD3 R42, P2, PT, R176, R204, RZ ;  /* 0x000000ccb02a7210 */ /* 0x001fca0007f5e0ff */
[----:B------:R-:W-:-:S05]  /*7930*/  IMAD.X R43, R4, 0x1, R205, P2 ;  /* 0x00000001042b7824 */ /* 0x000fca00010e06cd */
[----:B------:R-:W4:Y:S01]  /*7940*/  LDG.E.U8 R42, desc[UR28][R42.64] ;  /* 0x0000001c2a2a7981 */ /* 0x000f22000c1e1100 */
[----:B------:R-:W0:Y:S02]  /*7950*/  S2R R209, SR_TID.X ;  /* 0x0000000000d17919 */ /* 0x000e240000002100 */
[----:B0-----:R-:W-:-:S05]  /*7960*/  LOP3.LUT R210, R209, 0x7f, RZ, 0xc0, !PT ;  /* 0x0000007fd1d27812 */ /* 0x001fca00078ec0ff */
[----:B------:R0:W-:Y:S04]  /*7970*/  STS.U8 [R210+UR14+0x4000], R0 ;  /* 0x00400000d2007988 */ /* 0x0001e8000800000e */
[----:B------:R1:W-:Y:S04]  /*7980*/  STS.U8 [R210+UR14+0x4200], R5 ;  /* 0x00420005d2007988 */ /* 0x0003e8000800000e */
[----:B------:R1:W-:Y:S04]  /*7990*/  STS.U8 [R210+UR14+0x4400], R48 ;  /* 0x00440030d2007988 */ /* 0x0003e8000800000e */
[----:B------:R1:W-:Y:S01]  /*79a0*/  STS.U8 [R210+UR14+0x4600], R41 ;  /* 0x00460029d2007988 */ /* 0x0003e2000800000e */
[----:B------:R-:W-:-:S03]  /*79b0*/  LOP3.LUT R209, R209, 0x7f, RZ, 0xc0, !PT ;  /* 0x0000007fd1d17812 */ /* 0x000fc600078ec0ff */
        /* <DEDUP_REMOVED lines=29> */
[----:B-----5:R1:W-:Y:S04]  /*7b90*/  STS.U8 [R211+UR14+0x5e80], R13 ;  /* 0x005e800dd3007988 */ /* 0x0203e8000800000e */
        /* <DEDUP_REMOVED lines=8> */
[----:B0-----:R-:W-:-:S03]  /*7c20*/  LOP3.LUT R0, R210, 0x30, RZ, 0x3c, !PT ;  /* 0x00000030d2007812 */ /* 0x001fc600078e3cff */
        /* <DEDUP_REMOVED lines=8> */
[----:B------:R-:W-:-:S03]  /*7cb0*/  UMOV UR10, 0x1 ;  /* 0x00000001000a7882 */ /* 0x000fc60000000000 */
[----:B------:R1:W-:Y:S04]  /*7cc0*/  STS.U8 [R0+UR14+0x4180], R46 ;  /* 0x0041802e00007988 */ /* 0x0003e8000800000e */
[----:B------:R1:W-:Y:S01]  /*7cd0*/  STS.U8 [R0+UR14+0x4380], R47 ;  /* 0x0043802f00007988 */ /* 0x0003e2000800000e */
[----:B------:R-:W-:-:S04]  /*7ce0*/  @!UP0 UIADD3 UR10, UPT, UPT, -UR10, 0x100000, URZ ;  /* 0x001000000a0a8890 */ /* 0x000fc8000fffe1ff */
[----:B------:R-:W-:Y:S02]  /*7cf0*/  @!UP0 USHF.L.U32 UR11, UR10, 0xb, URZ ;  /* 0x0000000b0a0b8899 */ /* 0x000fe400080006ff */
[----:B------:R-:W-:Y:S01]  /*7d00*/  @!UP0 USHF.L.U32 UR10, UR10, 0x1, URZ ;  /* 0x000000010a0a8899 */ /* 0x000fe200080006ff */
[----:B--2---:R1:W-:Y:S04]  /*7d10*/  STS.U8 [R0+UR14+0x4580], R58 ;  /* 0x0045803a00007988 */ /* 0x0043e8000800000e */
[----:B------:R1:W-:Y:S04]  /*7d20*/  STS.U8 [R0+UR14+0x4780], R59 ;  /* 0x0047803b00007988 */ /* 0x0003e8000800000e */
[----:B---3--:R1:W-:Y:S04]  /*7d30*/  STS.U8 [R0+UR14+0x4980], R60 ;  /* 0x0049803c00007988 */ /* 0x0083e8000800000e */
[----:B------:R1:W-:Y:S04]  /*7d40*/  STS.U8 [R0+UR14+0x4b80], R61 ;  /* 0x004b803d00007988 */ /* 0x0003e8000800000e */
[----:B----4-:R1:W-:Y:S04]  /*7d50*/  STS.U8 [R0+UR14+0x4d80], R62 ;  /* 0x004d803e00007988 */ /* 0x0103e8000800000e */
        /* <DEDUP_REMOVED lines=8> */
[----:B------:R1:W-:Y:S04]  /*7de0*/  STS.U8 [R0+UR14+0x5d80], R42 ;  /* 0x005d802a00007988 */ /* 0x0003e8000800000e */
[----:B------:R1:W-:Y:S01]  /*7df0*/  STS.U8 [R0+UR14+0x5f80], R44 ;  /* 0x005f802c00007988 */ /* 0x0003e2000800000e */
[----:B------:R0:W-:Y:S06]  /*7e00*/  MEMBAR.ALL.CTA ;  /* 0x0000000000007992 */ /* 0x0001ec0000008000 */
[----:B0-----:R-:W-:Y:S04]  /*7e10*/  FENCE.VIEW.ASYNC.S ;  /* 0x00000000000073c6 */ /* 0x001fe80000000000 */
[----:B------:R-:W0:Y:S02]  /*7e20*/  FENCE.VIEW.ASYNC.S ;  /* 0x00000000000073c6 */ /* 0x000e240000000000 */
[----:B0-----:R1:W0:Y:S02]  /*7e30*/  @!UP2 SYNCS.EXCH.64 URZ, [UR14+0x9010], UR10 ;  /* 0x0090100a0effa5b2 */ /* 0x0012240008000100 */
[----:B0-----:R-:W-:Y:S06]  /*7e40*/  BAR.SYNC.DEFER_BLOCKING 0x0 ;  /* 0x0000000000007b1d */ /* 0x001fec0000010000 */
[----:B-1----:R-:W-:Y:S05]  /*7e50*/  BRA.U UP1, `(.L_x_12) ;  /* 0x0000000101387547 */ /* 0x002fea000b800000 */
[----:B------:R-:W-:Y:S01]  /*7e60*/  UIADD3 UR10, UPT, UPT, UR14, 0x9010, URZ ;  /* 0x000090100e0a7890 */ /* 0x000fe2000fffe0ff */
[----:B------:R-:W-:Y:S01]  /*7e70*/  UMOV UR23, 0x80004020 ;  /* 0x8000402000177882 */ /* 0x000fe20000000000 */
[----:B------:R-:W-:Y:S01]  /*7e80*/  UMOV UR26, UR4 ;  /* 0x00000004001a7c82 */ /* 0x000fe20008000000 */
[----:B------:R-:W-:Y:S01]  /*7e90*/  UMOV UR27, 0x80004020 ;  /* 0x80004020001b7882 */ /* 0x000fe20000000000 */
[----:B------:R-:W-:Y:S01]  /*7ea0*/  UMOV UR30, 0x0 ;  /* 0x00000000001e7882 */ /* 0x000fe20000000000 */
[----:B------:R-:W-:Y:S01]  /*7eb0*/  UMOV UR31, 0x4208010 ;  /* 0x04208010001f7882 */ /* 0x000fe20000000000 */
[----:B------:R-:W-:Y:S01]  /*7ec0*/  UMOV UR11, URZ ;  /* 0x000000ff000b7c82 */ /* 0x000fe20008000000 */
[----:B------:R-:W-:Y:S01]  /*7ed0*/  UMOV UR50, 0x0 ;  /* 0x0000000000327882 */ /* 0x000fe20000000000 */
[----:B------:R-:W-:Y:S01]  /*7ee0*/  UMOV UR51, 0x4208010 ;  /* 0x0420801000337882 */ /* 0x000fe20000000000 */
[----:B------:R0:W-:Y:S01]  /*7ef0*/  UTCQMMA gdesc[UR22], gdesc[UR26], tmem[UR16], tmem[UR30], idesc[UR31], !UPT ;  /* 0x00ff1e1a160075ea */ /* 0x0001e2000f800310 */
[----:B------:R-:W-:Y:S01]  /*7f00*/  UMOV UR10, UR10 ;  /* 0x0000000a000a7c82 */ /* 0x000fe20008000000 */
[----:B------:R0:W-:Y:S01]  /*7f10*/  UTCQMMA gdesc[UR34], gdesc[UR18], tmem[UR16], tmem[UR50], idesc[UR51], UPT ;  /* 0x00ff3212220075ea */ /* 0x0001e2000b800310 */
[----:B------:R0:W-:Y:S01]  /*7f20*/  UTCBAR [UR10], URZ ;  /* 0x000000ff0a0073e9 */ /* 0x0001e200080000ff */
[----:B------:R-:W-:-:S02]  /*7f30*/  NOP ;  /* 0x0000000000007918 */ /* 0x000fc40000000000 */
.L_x_12:
[----:B------:R-:W1:Y:S02]  /*7f40*/  SYNCS.PHASECHK.TRANS64.TRYWAIT P2, [UR14+0x9010], RZ ;  /* 0x009010ffff0075a7 */ /* 0x000e64000804110e */
[----:B-1----:R-:W-:Y:S05]  /*7f50*/  @!P2 BRA `(.L_x_13) ;  /* 0x00000050001ca947 */ /* 0x002fea0003800000 */
.L_x_22:
[----:B------:R-:W-:Y:S01]  /*7f60*/  BAR.SYNC.DEFER_BLOCKING 0x0 ;  /* 0x0000000000007b1d */ /* 0x000fe20000010000 */
[----:B------:R-:W-:-:S05]  /*7f70*/  IMAD.U32 R206, R206, -0x80000000, RZ ;  /* 0x80000000cece7824 */ /* 0x000fca00078e00ff */
[----:B------:R-:W-:Y:S01]  /*7f80*/  LDTM.16dp32bit_t0_t15.x64 R4, tmem[UR15+0x100000] ;  /* 0x1000000f000479ee */ /* 0x000fe20008b00000 */
[----:B------:R-:W1:Y:S01]  /*7f90*/  LDTM.16dp32bit_t16_t31.x64 R4, tmem[UR15+0x100040] ;  /* 0x1000400f000479ee */ /* 0x000e620008b20000 */
[----:B------:R-:W2:Y:S01]  /*7fa0*/  @!P1 SYNCS.CCTL.IV [UR14+0x9010] ;  /* 0x00901000ff0099b1 */ /* 0x000ea2000800000e */
[----:B------:R-:W-:Y:S01]  /*7fb0*/  NOP ;  /* 0x0000000000007918 */ /* 0x000fe20000000000 */
[----:B-1----:R-:W-:Y:S01]  /*7fc0*/  FMUL R0, R4, UR48 ;  /* 0x0000003004007c20 */ /* 0x002fe20008400000 */
[----:B------:R-:W-:Y:S01]  /*7fd0*/  FMUL R207, R5, UR48 ;  /* 0x0000003005cf7c20 */ /* 0x000fe20008400000 */
[----:B------:R-:W-:Y:S01]  /*7fe0*/  FMUL R208, R6, UR48 ;  /* 0x0000003006d07c20 */ /* 0x000fe20008400000 */
[----:B--2---:R-:W1:Y:S04]  /*7ff0*/  SYNCS.PHASECHK.TRANS64.TRYWAIT P2, [UR17], R206 ;  /* 0x000000ceff0075a7 */ /* 0x004e680008041111 */
[----:B------:R-:W-:Y:S01]  /*8000*/  FMNMX3 R0, R0, R207, R208, !PT ;  /* 0x000000cf00007276 */ /* 0x000fe200078000d0 */
[----:B------:R-:W-:Y:S01]  /*8010*/  FMUL R207, R7, UR48 ;  /* 0x0000003007cf7c20 */ /* 0x000fe20008400000 */
[----:B------:R-:W-:-:S05]  /*8020*/  FMUL R208, R8, UR48 ;  /* 0x0000003008d07c20 */ /* 0x000fca0008400000 */
        /* <DEDUP_REMOVED lines=88> */
[----:B------:R-:W-:-:S05]  /*85b0*/  FMUL R207, R67, UR48 ;  /* 0x0000003043cf7c20 */ /* 0x000fca0008400000 */
[----:B------:R-:W-:-:S05]  /*85c0*/  FMNMX R0, R207, R0, !PT ;  /* 0x00000000cf007209 */ /* 0x000fca0007800000 */
[----:B------:R-:W2:Y:S02]  /*85d0*/  SHFL.BFLY PT, R207, R0, 0x10, 0x1f ;  /* 0x0e001f0000cf7f89 */ /* 0x000ea400000e0000 */
[----:B--2---:R-:W-:-:S05]  /*85e0*/  FMNMX3 R0, R0, R207, R177, !PT ;  /* 0x000000cf00007276 */ /* 0x004fca00078000b1 */
[--C-:B------:R-:W-:Y:S01]  /*85f0*/  FFMA R6, R6, UR48, -R0.reuse ;  /* 0x0000003006067c23 */ /* 0x100fe20008000800 */
[--C-:B------:R-:W-:Y:S01]  /*8600*/  FFMA R7, R7, UR48, -R0.reuse ;  /* 0x0000003007077c23 */ /* 0x100fe20008000800 */
[--C-:B------:R-:W-:Y:S01]  /*8610*/  FFMA R4, R4, UR48, -R0.reuse ;  /* 0x0000003004047c23 */ /* 0x100fe20008000800 */
[--C-:B------:R-:W-:Y:S01]  /*8620*/  FFMA R207, R5, UR48, -R0.reuse ;  /* 0x0000003005cf7c23 */ /* 0x100fe20008000800 */
[----:B------:R-:W-:Y:S01]  /*8630*/  FMUL R6, R6, 1.4426950216293334961 ;  /* 0x3fb8aa3b06067820 */ /* 0x000fe20000400000 */
[----:B------:R-:W-:Y:S01]  /*8640*/  FMUL R7, R7, 1.4426950216293334961 ;  /* 0x3fb8aa3b07077820 */ /* 0x000fe20000400000 */
[----:B------:R-:W-:Y:S01]  /*8650*/  FMUL R4, R4, 1.4426950216293334961 ;  /* 0x3fb8aa3b04047820 */ /* 0x000fe20000400000 */
[----:B------:R-:W-:Y:S01]  /*8660*/  FMUL R207, R207, 1.4426950216293334961 ;  /* 0x3fb8aa3bcfcf7820 */ /* 0x000fe20000400000 */
[----:B------:R2:W-:Y:S01]  /*8670*/  MUFU.EX2 R214, R6 ;  /* 0x0000000600d67308 */ /* 0x0005e20000000800 */
[--C-:B------:R-:W-:Y:S01]  /*8680*/  FFMA R8, R8, UR48, -R0.reuse ;  /* 0x0000003008087c23 */ /* 0x100fe20008000800 */
[--C-:B------:R-:W-:Y:S01]  /*8690*/  FFMA R9, R9, UR48, -R0.reuse ;  /* 0x0000003009097c23 */ /* 0x100fe20008000800 */
[--C-:B------:R-:W-:Y:S01]  /*86a0*/  FFMA R10, R10, UR48, -R0.reuse ;  /* 0x000000300a0a7c23 */ /* 0x100fe20008000800 */
[--C-:B------:R-:W-:Y:S01]  /*86b0*/  FFMA R11, R11, UR48, -R0.reuse ;  /* 0x000000300b0b7c23 */ /* 0x100fe20008000800 */
[----:B------:R-:W-:Y:S01]  /*86c0*/  FMUL R8, R8, 1.4426950216293334961 ;  /* 0x3fb8aa3b08087820 */ /* 0x000fe20000400000 */
[----:B------:R-:W-:Y:S01]  /*86d0*/  FMUL R9, R9, 1.4426950216293334961 ;  /* 0x3fb8aa3b09097820 */ /* 0x000fe20000400000 */
[----:B------:R-:W-:Y:S01]  /*86e0*/  FMUL R10, R10, 1.4426950216293334961 ;  /* 0x3fb8aa3b0a0a7820 */ /* 0x000fe20000400000 */
[----:B------:R3:W4:Y:S01]  /*86f0*/  MUFU.EX2 R215, R7 ;  /* 0x0000000700d77308 */ /* 0x0007220000000800 */
[--C-:B------:R-:W-:Y:S01]  /*8700*/  FFMA R12, R12, UR48, -R0.reuse ;  /* 0x000000300c0c7c23 */ /* 0x100fe20008000800 */
[----:B------:R-:W-:Y:S01]  /*8710*/  FMUL R11, R11, 1.4426950216293334961 ;  /* 0x3fb8aa3b0b0b7820 */ /* 0x000fe20000400000 */
[--C-:B------:R-:W-:Y:S01]  /*8720*/  FFMA R13, R13, UR48, -R0.reuse ;  /* 0x000000300d0d7c23 */ /* 0x100fe20008000800 */
[--C-:B------:R-:W-:Y:S01]  /*8730*/  FFMA R20, R20, UR48, -R0.reuse ;  /* 0x0000003014147c23 */ /* 0x100fe20008000800 */
[----:B--2---:R-:W-:Y:S01]  /*8740*/  FMUL R6, R12, 1.4426950216293334961 ;  /* 0x3fb8aa3b0c067820 */ /* 0x004fe20000400000 */
[--C-:B------:R-:W-:Y:S01]  /*8750*/  FFMA R28, R28, UR48, -R0.reuse ;  /* 0x000000301c1c7c23 */ /* 0x100fe20008000800 */
[--C-:B------:R-:W-:Y:S01]  /*8760*/  FFMA R31, R31, UR48, -R0.reuse ;  /* 0x000000301f1f7c23 */ /* 0x100fe20008000800 */
[----:B------:R4:W-:Y:S01]  /*8770*/  MUFU.EX2 R5, R4 ;  /* 0x0000000400057308 */ /* 0x0009e20000000800 */
[----:B---3--:R-:W-:Y:S01]  /*8780*/  FMUL R7, R13, 1.4426950216293334961 ;  /* 0x3fb8aa3b0d077820 */ /* 0x008fe20000400000 */
[--C-:B------:R-:W-:Y:S01]  /*8790*/  FFMA R14, R14, UR48, -R0.reuse ;  /* 0x000000300e0e7c23 */ /* 0x100fe20008000800 */
[----:B------:R-:W-:Y:S01]  /*87a0*/  FMUL R13, R20, 1.4426950216293334961 ;  /* 0x3fb8aa3b140d7820 */ /* 0x000fe20000400000 */
[----:B------:R-:W-:Y:S01]  /*87b0*/  FMUL R20, R28, 1.4426950216293334961 ;  /* 0x3fb8aa3b1c147820 */ /* 0x000fe20000400000 */
[----:B------:R-:W-:Y:S01]  /*87c0*/  FMUL R28, R31, 1.4426950216293334961 ;  /* 0x3fb8aa3b1f1c7820 */ /* 0x000fe20000400000 */
[--C-:B------:R-:W-:Y:S01]  /*87d0*/  FFMA R15, R15, UR48, -R0.reuse ;  /* 0x000000300f0f7c23 */ /* 0x100fe20008000800 */
[--C-:B------:R-:W-:Y:S01]  /*87e0*/  FFMA R16, R16, UR48, -R0.reuse ;  /* 0x0000003010107c23 */ /* 0x100fe20008000800 */
[----:B------:R-:W2:Y:S01]  /*87f0*/  MUFU.EX2 R211, R207 ;  /* 0x000000cf00d37308 */ /* 0x000ea20000000800 */
[----:B----4-:R-:W-:Y:S01]  /*8800*/  F2FP.SATFINITE.E4M3.F32.PACK_AB_MERGE_C R4, R215, R214, RZ ;  /* 0x000000d6d704723e */ /* 0x010fe200048070ff */
[--C-:B------:R-:W-:Y:S01]  /*8810*/  FFMA R17, R17, UR48, -R0.reuse ;  /* 0x0000003011117c23 */ /* 0x100fe20008000800 */
[--C-:B------:R-:W-:Y:S01]  /*8820*/  FFMA R18, R18, UR48, -R0.reuse ;  /* 0x0000003012127c23 */ /* 0x100fe20008000800 */
[--C-:B------:R-:W-:Y:S01]  /*8830*/  FFMA R24, R24, UR48, -R0.reuse ;  /* 0x0000003018187c23 */ /* 0x100fe20008000800 */
[--C-:B------:R-:W-:Y:S01]  /*8840*/  FFMA R32, R32, UR48, -R0.reuse ;  /* 0x0000003020207c23 */ /* 0x100fe20008000800 */
[--C-:B------:R-:W-:Y:S01]  /*8850*/  FFMA R19, R19, UR48, -R0.reuse ;  /* 0x0000003013137c23 */ /* 0x100fe20008000800 */
[----:B------:R-:W-:Y:S01]  /*8860*/  FMUL R12, R18, 1.4426950216293334961 ;  /* 0x3fb8aa3b120c7820 */ /* 0x000fe20000400000 */
[----:B------:R3:W4:Y:S01]  /*8870*/  MUFU.EX2 R207, R8 ;  /* 0x0000000800cf7308 */ /* 0x0007220000000800 */
[--C-:B------:R-:W-:Y:S01]  /*8880*/  FFMA R21, R21, UR48, -R0.reuse ;  /* 0x0000003015157c23 */ /* 0x100fe20008000800 */
[--C-:B------:R-:W-:Y:S01]  /*8890*/  FFMA R22, R22, UR48, -R0.reuse ;  /* 0x0000003016167c23 */ /* 0x100fe20008000800 */
[--C-:B------:R-:W-:Y:S01]  /*88a0*/  FFMA R29, R29, UR48, -R0.reuse ;  /* 0x000000301d1d7c23 */ /* 0x100fe20008000800 */
[--C-:B------:R-:W-:Y:S01]  /*88b0*/  FFMA R39, R39, UR48, -R0.reuse ;  /* 0x0000003027277c23 */ /* 0x100fe20008000800 */
[--C-:B------:R-:W-:Y:S01]  /*88c0*/  FFMA R23, R23, UR48, -R0.reuse ;  /* 0x0000003017177c23 */ /* 0x100fe20008000800 */
[--C-:B------:R-:W-:Y:S01]  /*88d0*/  FFMA R25, R25, UR48, -R0.reuse ;  /* 0x0000003019197c23 */ /* 0x100fe20008000800 */
[----:B------:R-:W-:Y:S01]  /*88e0*/  FFMA R26, R26, UR48, -R0 ;  /* 0x000000301a1a7c23 */ /* 0x000fe20008000800 */
[----:B------:R5:W0:Y:S01]  /*88f0*/  MUFU.EX2 R208, R9 ;  /* 0x0000000900d07308 */ /* 0x000a220000000800 */
[----:B--2---:R-:W-:Y:S01]  /*8900*/  F2FP.SATFINITE.E4M3.F32.PACK_AB_MERGE_C R4, R211, R5, R4 ;  /* 0x00000005d304723e */ /* 0x004fe20004807004 */
[----:B------:R-:W-:Y:S01]  /*8910*/  FADD R5, R5, R211 ;  /* 0x000000d305057221 */ /* 0x000fe20000000000 */
[----:B---3--:R-:W-:Y:S01]  /*8920*/  FMUL R8, R14, 1.4426950216293334961 ;  /* 0x3fb8aa3b0e087820 */ /* 0x008fe20000400000 */
[----:B------:R-:W-:Y:S01]  /*8930*/  FMUL R14, R19, 1.4426950216293334961 ;  /* 0x3fb8aa3b130e7820 */ /* 0x000fe20000400000 */
[----:B------:R-:W-:Y:S01]  /*8940*/  FMUL R18, R23, 1.4426950216293334961 ;  /* 0x3fb8aa3b17127820 */ /* 0x000fe20000400000 */
[----:B------:R-:W-:Y:S01]  /*8950*/  FADD R5, R214, R5 ;  /* 0x00000005d6057221 */ /* 0x000fe20000000000 */
[----:B------:R-:W-:Y:S01]  /*8960*/  FMUL R19, R25, 1.4426950216293334961 ;  /* 0x3fb8aa3b19137820 */ /* 0x000fe20000400000 */
[----:B------:R2:W3:Y:S01]  /*8970*/  MUFU.EX2 R209, R10 ;  /* 0x0000000a00d17308 */ /* 0x0004e20000000800 */
[----:B-----5:R-:W-:Y:S01]  /*8980*/  FMUL R9, R16, 1.4426950216293334961 ;  /* 0x3fb8aa3b10097820 */ /* 0x020fe20000400000 */
[----:B------:R-:W-:Y:S01]  /*8990*/  FADD R5, R215, R5 ;  /* 0x00000005d7057221 */ /* 0x000fe20000000000 */
[----:B------:R-:W-:Y:S01]  /*89a0*/  FMUL R16, R22, 1.4426950216293334961 ;  /* 0x3fb8aa3b16107820 */ /* 0x000fe20000400000 */
[----:B------:R-:W-:Y:S01]  /*89b0*/  FMUL R22, R29, 1.4426950216293334961 ;  /* 0x3fb8aa3b1d167820 */ /* 0x000fe20000400000 */
[--C-:B------:R-:W-:Y:S01]  /*89c0*/  FFMA R29, R34, UR48, -R0.reuse ;  /* 0x00000030221d7c23 */ /* 0x100fe20008000800 */
[----:B----4-:R-:W-:Y:S01]  /*89d0*/  FADD R31, R207, R5 ;  /* 0x00000005cf1f7221 */ /* 0x010fe20000000000 */
[----:B------:R-:W-:Y:S01]  /*89e0*/  FMUL R34, R39, 1.4426950216293334961 ;  /* 0x3fb8aa3b27227820 */ /* 0x000fe20000400000 */
[----:B------:R4:W5:Y:S01]  /*89f0*/  MUFU.EX2 R210, R11 ;  /* 0x0000000b00d27308 */ /* 0x0009620000000800 */
[----:B--2---:R-:W-:Y:S01]  /*8a00*/  FMUL R10, R15, 1.4426950216293334961 ;  /* 0x3fb8aa3b0f0a7820 */ /* 0x004fe20000400000 */
[----:B0-----:R-:W-:Y:S01]  /*8a10*/  FADD R31, R208, R31 ;  /* 0x0000001fd01f7221 */ /* 0x001fe20000000000 */
[----:B------:R-:W-:Y:S01]  /*8a20*/  FMUL R15, R21, 1.4426950216293334961 ;  /* 0x3fb8aa3b150f7820 */ /* 0x000fe20000400000 */
[----:B------:R-:W-:Y:S01]  /*8a30*/  FMUL R21, R26, 1.4426950216293334961 ;  /* 0x3fb8aa3b1a157820 */ /* 0x000fe20000400000 */
[--C-:B------:R-:W-:Y:S01]  /*8a40*/  FFMA R27, R27, UR48, -R0.reuse ;  /* 0x000000301b1b7c23 */ /* 0x100fe20008000800 */
[--C-:B------:R-:W-:Y:S01]  /*8a50*/  FFMA R37, R37, UR48, -R0.reuse ;  /* 0x0000003025257c23 */ /* 0x100fe20008000800 */
[--C-:B------:R-:W-:Y:S01]  /*8a60*/  FFMA R40, R40, UR48, -R0.reuse ;  /* 0x0000003028287c23 */ /* 0x100fe20008000800 */
[----:B------:R-:W0:Y:S01]  /*8a70*/  MUFU.EX2 R6, R6 ;  /* 0x0000000600067308 */ /* 0x000e220000000800 */
[----:B---3--:R-:W-:Y:S01]  /*8a80*/  FADD R31, R209, R31 ;  /* 0x0000001fd11f7221 */ /* 0x008fe20000000000 */
[----:B----4-:R-:W-:Y:S01]  /*8a90*/  FMUL R11, R17, 1.4426950216293334961 ;  /* 0x3fb8aa3b110b7820 */ /* 0x010fe20000400000 */
[----:B------:R-:W-:Y:S01]  /*8aa0*/  FMUL R17, R24, 1.4426950216293334961 ;  /* 0x3fb8aa3b18117820 */ /* 0x000fe20000400000 */
[----:B------:R-:W-:Y:S01]  /*8ab0*/  FMUL R24, R32, 1.4426950216293334961 ;  /* 0x3fb8aa3b20187820 */ /* 0x000fe20000400000 */
[----:B------:R-:W-:Y:S01]  /*8ac0*/  FMUL R23, R27, 1.4426950216293334961 ;  /* 0x3fb8aa3b1b177820 */ /* 0x000fe20000400000 */
[----:B------:R-:W-:Y:S01]  /*8ad0*/  FMUL R27, R37, 1.4426950216293334961 ;  /* 0x3fb8aa3b251b7820 */ /* 0x000fe20000400000 */
[----:B------:R-:W-:Y:S01]  /*8ae0*/  FMUL R37, R40, 1.4426950216293334961 ;  /* 0x3fb8aa3b28257820 */ /* 0x000fe20000400000 */
[----:B------:R-:W2:Y:S01]  /*8af0*/  MUFU.EX2 R7, R7 ;  /* 0x0000000700077308 */ /* 0x000ea20000000800 */
[C---:B-----5:R-:W-:Y:S01]  /*8b00*/  F2FP.SATFINITE.E4M3.F32.PACK_AB_MERGE_C R5, R210.reuse, R209, RZ ;  /* 0x000000d1d205723e */ /* 0x060fe200048070ff */
[----:B------:R-:W-:Y:S01]  /*8b10*/  FADD R210, R210, R31 ;  /* 0x0000001fd2d27221 */ /* 0x000fe20000000000 */
[--C-:B------:R-:W-:Y:S01]  /*8b20*/  FFMA R30, R30, UR48, -R0.reuse ;  /* 0x000000301e1e7c23 */ /* 0x100fe20008000800 */
[--C-:B------:R-:W-:Y:S01]  /*8b30*/  FFMA R41, R41, UR48, -R0.reuse ;  /* 0x0000003029297c23 */ /* 0x100fe20008000800 */
[----:B------:R-:W-:Y:S01]  /*8b40*/  FFMA R33, R33, UR48, -R0 ;  /* 0x0000003021217c23 */ /* 0x000fe20008000800 */
[----:B------:R-:W-:Y:S01]  /*8b50*/  FMUL R29, R29, 1.4426950216293334961 ;  /* 0x3fb8aa3b1d1d7820 */ /* 0x000fe20000400000 */
[----:B------:R-:W-:Y:S01]  /*8b60*/  FMUL R26, R30, 1.4426950216293334961 ;  /* 0x3fb8aa3b1e1a7820 */ /* 0x000fe20000400000 */
[----:B------:R-:W3:Y:S01]  /*8b70*/  MUFU.EX2 R8, R8 ;  /* 0x0000000800087308 */ /* 0x000ee20000000800 */
[----:B0-----:R-:W-:Y:S01]  /*8b80*/  FADD R210, R6, R210 ;  /* 0x000000d206d27221 */ /* 0x001fe20000000000 */
[----:B------:R-:W-:Y:S01]  /*8b90*/  FMUL R31, R41, 1.4426950216293334961 ;  /* 0x3fb8aa3b291f7820 */ /* 0x000fe20000400000 */
[----:B------:R-:W-:Y:S01]  /*8ba0*/  FMUL R25, R33, 1.4426950216293334961 ;  /* 0x3fb8aa3b21197820 */ /* 0x000fe20000400000 */
[--C-:B------:R-:W-:Y:S01]  /*8bb0*/  FFMA R35, R35, UR48, -R0.reuse ;  /* 0x0000003023237c23 */ /* 0x100fe20008000800 */
[--C-:B------:R-:W-:Y:S01]  /*8bc0*/  FFMA R36, R36, UR48, -R0.reuse ;  /* 0x0000003024247c23 */ /* 0x100fe20008000800 */
[--C-:B------:R-:W-:Y:S01]  /*8bd0*/  FFMA R33, R38, UR48, -R0.reuse ;  /* 0x0000003026217c23 */ /* 0x100fe20008000800 */
[----:B------:R-:W-:Y:S01]  /*8be0*/  FFMA R44, R44, UR48, -R0 ;  /* 0x000000302c2c7c23 */ /* 0x000fe20008000800 */
[----:B------:R-:W0:Y:S01]  /*8bf0*/  MUFU.EX2 R10, R10 ;  /* 0x0000000a000a7308 */ /* 0x000e220000000800 */
[----:B--2---:R-:W-:Y:S01]  /*8c00*/  FADD R32, R7, R210 ;  /* 0x000000d207207221 */ /* 0x004fe20000000000 */
[----:B------:R-:W-:Y:S01]  /*8c10*/  FMUL R30, R35, 1.4426950216293334961 ;  /* 0x3fb8aa3b231e7820 */ /* 0x000fe20000400000 */
[----:B------:R-:W-:Y:S01]  /*8c20*/  FMUL R36, R36, 1.4426950216293334961 ;  /* 0x3fb8aa3b24247820 */ /* 0x000fe20000400000 */
[----:B------:R-:W-:Y:S01]  /*8c30*/  FMUL R33, R33, 1.4426950216293334961 ;  /* 0x3fb8aa3b21217820 */ /* 0x000fe20000400000 */
[----:B------:R-:W-:Y:S01]  /*8c40*/  FMUL R38, R44, 1.4426950216293334961 ;  /* 0x3fb8aa3b2c267820 */ /* 0x000fe20000400000 */
[--C-:B------:R-:W-:Y:S01]  /*8c50*/  FFMA R35, R42, UR48, -R0.reuse ;  /* 0x000000302a237c23 */ /* 0x100fe20008000800 */
[----:B------:R-:W-:Y:S01]  /*8c60*/  FFMA R43, R43, UR48, -R0 ;  /* 0x000000302b2b7c23 */ /* 0x000fe20008000800 */
[----:B------:R-:W2:Y:S01]  /*8c70*/  MUFU.EX2 R9, R9 ;  /* 0x0000000900097308 */ /* 0x000ea20000000800 */
[----:B---3--:R-:W-:Y:S01]  /*8c80*/  FADD R32, R8, R32 ;  /* 0x0000002008207221 */ /* 0x008fe20000000000 */
[----:B------:R-:W-:Y:S01]  /*8c90*/  FMUL R35, R35, 1.4426950216293334961 ;  /* 0x3fb8aa3b23237820 */ /* 0x000fe20000400000 */
[----:B------:R-:W-:Y:S01]  /*8ca0*/  FMUL R43, R43, 1.4426950216293334961 ;  /* 0x3fb8aa3b2b2b7820 */ /* 0x000fe20000400000 */
[--C-:B------:R-:W-:Y:S01]  /*8cb0*/  FFMA R45, R45, UR48, -R0.reuse ;  /* 0x000000302d2d7c23 */ /* 0x100fe20008000800 */
[----:B------:R-:W-:Y:S01]  /*8cc0*/  F2FP.SATFINITE.E4M3.F32.PACK_AB_MERGE_C R5, R208, R207, R5 ;  /* 0x000000cfd005723e */ /* 0x000fe20004807005 */
[--C-:B------:R-:W-:Y:S01]  /*8cd0*/  FFMA R46, R46, UR48, -R0.reuse ;  /* 0x000000302e2e7c23 */ /* 0x100fe20008000800 */
[----:B------:R-:W-:Y:S01]  /*8ce0*/  FFMA R47, R47, UR48, -R0 ;  /* 0x000000302f2f7c23 */ /* 0x000fe20008000800 */
[----:B------:R-:W3:Y:S01]  /*8cf0*/  MUFU.EX2 R11, R11 ;  /* 0x0000000b000b7308 */ /* 0x000ee20000000800 */
[----:B0-----:R-:W-:Y:S01]  /*8d00*/  FADD R32, R10, R32 ;  /* 0x000000200a207221 */ /* 0x001fe20000000000 */
[----:B------:R-:W-:Y:S01]  /*8d10*/  FMUL R46, R46, 1.4426950216293334961 ;  /* 0x3fb8aa3b2e2e7820 */ /* 0x000fe20000400000 */
[--C-:B------:R-:W-:Y:S01]  /*8d20*/  FFMA R48, R48, UR48, -R0.reuse ;  /* 0x0000003030307c23 */ /* 0x100fe20008000800 */
[----:B------:R-:W-:Y:S01]  /*8d30*/  FMUL R47, R47, 1.4426950216293334961 ;  /* 0x3fb8aa3b2f2f7820 */ /* 0x000fe20000400000 */
[--C-:B------:R-:W-:Y:S01]  /*8d40*/  FFMA R49, R49, UR48, -R0.reuse ;  /* 0x0000003031317c23 */ /* 0x100fe20008000800 */
[--C-:B------:R-:W-:Y:S01]  /*8d50*/  FFMA R50, R50, UR48, -R0.reuse ;  /* 0x0000003032327c23 */ /* 0x100fe20008000800 */
[----:B------:R-:W-:Y:S01]  /*8d60*/  FFMA R51, R51, UR48, -R0 ;  /* 0x0000003033337c23 */ /* 0x000fe20008000800 */
[----:B------:R-:W0:Y:S01]  /*8d70*/  MUFU.EX2 R12, R12 ;  /* 0x0000000c000c7308 */ /* 0x000e220000000800 */
[----:B--2---:R-:W-:Y:S01]  /*8d80*/  FADD R32, R9, R32 ;  /* 0x0000002009207221 */ /* 0x004fe20000000000 */
[----:B------:R-:W-:Y:S01]  /*8d90*/  FMUL R50, R50, 1.4426950216293334961 ;  /* 0x3fb8aa3b32327820 */ /* 0x000fe20000400000 */
[--C-:B------:R-:W-:Y:S01]  /*8da0*/  FFMA R52, R52, UR48, -R0.reuse ;  /* 0x0000003034347c23 */ /* 0x100fe20008000800 */
[----:B------:R-:W-:Y:S01]  /*8db0*/  FMUL R51, R51, 1.4426950216293334961 ;  /* 0x3fb8aa3b33337820 */ /* 0x000fe20000400000 */
[--C-:B------:R-:W-:Y:S01]  /*8dc0*/  FFMA R53, R53, UR48, -R0.reuse ;  /* 0x0000003035357c23 */ /* 0x100fe20008000800 */
[----:B------:R-:W-:Y:S01]  /*8dd0*/  FFMA R54, R54, UR48, -R0 ;  /* 0x0000003036367c23 */ /* 0x000fe20008000800 */
[----:B------:R-:W-:Y:S01]  /*8de0*/  FMUL R42, R52, 1.4426950216293334961 ;  /* 0x3fb8aa3b342a7820 */ /* 0x000fe20000400000 */
[----:B------:R-:W2:Y:S01]  /*8df0*/  MUFU.EX2 R14, R14 ;  /* 0x0000000e000e7308 */ /* 0x000ea20000000800 */
[----:B---3--:R-:W-:Y:S01]  /*8e00*/  FADD R39, R11, R32 ;  /* 0x000000200b277221 */ /* 0x008fe20000000000 */
[----:B------:R-:W-:Y:S01]  /*8e10*/  FMUL R32, R45, 1.4426950216293334961 ;  /* 0x3fb8aa3b2d207820 */ /* 0x000fe20000400000 */
[--C-:B------:R-:W-:Y:S01]  /*8e20*/  FFMA R55, R55, UR48, -R0.reuse ;  /* 0x0000003037377c23 */ /* 0x100fe20008000800 */
[--C-:B------:R-:W-:Y:S01]  /*8e30*/  FFMA R56, R56, UR48, -R0.reuse ;  /* 0x0000003038387c23 */ /* 0x100fe20008000800 */
[--C-:B------:R-:W-:Y:S01]  /*8e40*/  FFMA R57, R57, UR48, -R0.reuse ;  /* 0x0000003039397c23 */ /* 0x100fe20008000800 */
[--C-:B------:R-:W-:Y:S01]  /*8e50*/  FFMA R58, R58, UR48, -R0.reuse ;  /* 0x000000303a3a7c23 */ /* 0x100fe20008000800 */
[----:B------:R-:W-:Y:S01]  /*8e60*/  FMUL R45, R55, 1.4426950216293334961 ;  /* 0x3fb8aa3b372d7820 */ /* 0x000fe20000400000 */
[----:B------:R-:W3:Y:S01]  /*8e70*/  MUFU.EX2 R13, R13 ;  /* 0x0000000d000d7308 */ /* 0x000ee20000000800 */
[----:B0-----:R-:W-:Y:S01]  /*8e80*/  FADD R39, R12, R39 ;  /* 0x000000270c277221 */ /* 0x001fe20000000000 */
[--C-:B------:R-:W-:Y:S01]  /*8e90*/  FFMA R59, R59, UR48, -R0.reuse ;  /* 0x000000303b3b7c23 */ /* 0x100fe20008000800 */
[--C-:B------:R-:W-:Y:S01]  /*8ea0*/  FFMA R60, R60, UR48, -R0.reuse ;  /* 0x000000303c3c7c23 */ /* 0x100fe20008000800 */
[--C-:B------:R-:W-:Y:S01]  /*8eb0*/  FFMA R61, R61, UR48, -R0.reuse ;  /* 0x000000303d3d7c23 */ /* 0x100fe20008000800 */
[--C-:B------:R-:W-:Y:S01]  /*8ec0*/  FFMA R62, R62, UR48, -R0.reuse ;  /* 0x000000303e3e7c23 */ /* 0x100fe20008000800 */
[--C-:B------:R-:W-:Y:S01]  /*8ed0*/  FFMA R63, R63, UR48, -R0.reuse ;  /* 0x000000303f3f7c23 */ /* 0x100fe20008000800 */
[--C-:B------:R-:W-:Y:S01]  /*8ee0*/  FFMA R64, R64, UR48, -R0.reuse ;  /* 0x0000003040407c23 */ /* 0x100fe20008000800 */
[----:B------:R-:W0:Y:S01]  /*8ef0*/  MUFU.EX2 R15, R15 ;  /* 0x0000000f000f7308 */ /* 0x000e220000000800 */
[----:B--2---:R-:W-:Y:S01]  /*8f00*/  FADD R39, R14, R39 ;  /* 0x000000270e277221 */ /* 0x004fe20000000000 */
[--C-:B------:R-:W-:Y:S01]  /*8f10*/  FFMA R65, R65, UR48, -R0.reuse ;  /* 0x0000003041417c23 */ /* 0x100fe20008000800 */
[----:B------:R-:W-:Y:S01]  /*8f20*/  FMUL R52, R64, 1.4426950216293334961 ;  /* 0x3fb8aa3b40347820 */ /* 0x000fe20000400000 */
[--C-:B------:R-:W-:Y:S01]  /*8f30*/  FFMA R66, R66, UR48, -R0.reuse ;  /* 0x0000003042427c23 */ /* 0x100fe20008000800 */
[----:B------:R-:W-:Y:S01]  /*8f40*/  FFMA R67, R67, UR48, -R0 ;  /* 0x0000003043437c23 */ /* 0x000fe20008000800 */
[----:B------:R-:W-:-:S02]  /*8f50*/  FMUL R55, R65, 1.4426950216293334961 ;  /* 0x3fb8aa3b41377820 */ /* 0x000fc40000400000 */
[----:B------:R-:W2:Y:S01]  /*8f60*/  MUFU.EX2 R16, R16 ;  /* 0x0000001000107308 */ /* 0x000ea20000000800 */
[----:B---3--:R-:W-:-:S07]  /*8f70*/  FADD R39, R13, R39 ;  /* 0x000000270d277221 */ /* 0x008fce0000000000 */
[----:B------:R-:W3:Y:S01]  /*8f80*/  MUFU.EX2 R18, R18 ;  /* 0x0000001200127308 */ /* 0x000ee20000000800 */
[----:B0-----:R-:W-:-:S07]  /*8f90*/  FADD R39, R15, R39 ;  /* 0x000000270f277221 */ /* 0x001fce0000000000 */
[----:B------:R-:W0:Y:S01]  /*8fa0*/  MUFU.EX2 R17, R17 ;  /* 0x0000001100117308 */ /* 0x000e220000000800 */
[----:B--2---:R-:W-:-:S07]  /*8fb0*/  FADD R39, R16, R39 ;  /* 0x0000002710277221 */ /* 0x004fce0000000000 */
[----:B------:R-:W2:Y:S01]  /*8fc0*/  MUFU.EX2 R19, R19 ;  /* 0x0000001300137308 */ /* 0x000ea20000000800 */
[----:B---3--:R-:W-:Y:S01]  /*8fd0*/  FADD R40, R18, R39 ;  /* 0x0000002712287221 */ /* 0x008fe20000000000 */
[----:B------:R-:W-:Y:S01]  /*8fe0*/  FMUL R39, R48, 1.4426950216293334961 ;  /* 0x3fb8aa3b30277820 */ /* 0x000fe20000400000 */
[----:B------:R-:W-:-:S05]  /*8ff0*/  FMUL R48, R60, 1.4426950216293334961 ;  /* 0x3fb8aa3b3c307820 */ /* 0x000fca0000400000 */
[----:B------:R-:W3:Y:S01]  /*9000*/  MUFU.EX2 R21, R21 ;  /* 0x0000001500157308 */ /* 0x000ee20000000800 */
[----:B0-----:R-:W-:-:S07]  /*9010*/  FADD R40, R17, R40 ;  /* 0x0000002811287221 */ /* 0x001fce0000000000 */
[----:B------:R-:W0:Y:S01]  /*9020*/  MUFU.EX2 R23, R23 ;  /* 0x0000001700177308 */ /* 0x000e220000000800 */
[----:B--2---:R-:W-:Y:S01]  /*9030*/  FADD R41, R19, R40 ;  /* 0x0000002813297221 */ /* 0x004fe20000000000 */
[----:B------:R-:W-:Y:S01]  /*9040*/  FMUL R40, R49, 1.4426950216293334961 ;  /* 0x3fb8aa3b31287820 */ /* 0x000fe20000400000 */
[----:B------:R-:W-:-:S05]  /*9050*/  FMUL R49, R58, 1.4426950216293334961 ;  /* 0x3fb8aa3b3a317820 */ /* 0x000fca0000400000 */
[----:B------:R-:W2:Y:S01]  /*9060*/  MUFU.EX2 R20, R20 ;  /* 0x0000001400147308 */ /* 0x000ea20000000800 */
[----:B---3--:R-:W-:-:S07]  /*9070*/  FADD R41, R21, R41 ;  /* 0x0000002915297221 */ /* 0x008fce0000000000 */
[----:B------:R-:W3:Y:S01]  /*9080*/  MUFU.EX2 R22, R22 ;  /* 0x0000001600167308 */ /* 0x000ee20000000800 */
[----:B0-----:R-:W-:-:S07]  /*9090*/  FADD R41, R23, R41 ;  /* 0x0000002917297221 */ /* 0x001fce0000000000 */
[----:B------:R-:W0:Y:S01]  /*90a0*/  MUFU.EX2 R26, R26 ;  /* 0x0000001a001a7308 */ /* 0x000e220000000800 */
[----:B--2---:R-:W-:-:S07]  /*90b0*/  FADD R41, R20, R41 ;  /* 0x0000002914297221 */ /* 0x004fce0000000000 */
        /* <DEDUP_REMOVED lines=26> */
[----:B------:R2:W4:Y:S01]  /*9260*/  MUFU.EX2 R207, R43 ;  /* 0x0000002b00cf7308 */ /* 0x0005220000000800 */
[----:B---3--:R-:W-:-:S07]  /*9270*/  FADD R44, R31, R44 ;  /* 0x0000002c1f2c7221 */ /* 0x008fce0000000000 */
[----:B------:R-:W3:Y:S01]  /*9280*/  MUFU.EX2 R38, R38 ;  /* 0x0000002600267308 */ /* 0x000ee20000000800 */
[----:B0-----:R-:W-:Y:S01]  /*9290*/  FADD R44, R35, R44 ;  /* 0x0000002c232c7221 */ /* 0x001fe20000000000 */
[----:B--2---:R-:W-:Y:S01]  /*92a0*/  FMUL R43, R53, 1.4426950216293334961 ;  /* 0x3fb8aa3b352b7820 */ /* 0x004fe20000400000 */
[----:B------:R-:W-:-:S05]  /*92b0*/  FMUL R53, R62, 1.4426950216293334961 ;  /* 0x3fb8aa3b3e357820 */ /* 0x000fca0000400000 */
[----:B------:R-:W0:Y:S01]  /*92c0*/  MUFU.EX2 R32, R32 ;  /* 0x0000002000207308 */ /* 0x000e220000000800 */
[----:B----4-:R-:W-:-:S07]  /*92d0*/  FADD R44, R207, R44 ;  /* 0x0000002ccf2c7221 */ /* 0x010fce0000000000 */
[----:B------:R2:W4:Y:S01]  /*92e0*/  MUFU.EX2 R208, R46 ;  /* 0x0000002e00d07308 */ /* 0x0005220000000800 */
[----:B---3--:R-:W-:-:S07]  /*92f0*/  FADD R44, R38, R44 ;  /* 0x0000002c262c7221 */ /* 0x008fce0000000000 */
[----:B------:R3:W5:Y:S01]  /*9300*/  MUFU.EX2 R209, R47 ;  /* 0x0000002f00d17308 */ /* 0x0007620000000800 */
[----:B0-----:R-:W-:Y:S01]  /*9310*/  FADD R44, R32, R44 ;  /* 0x0000002c202c7221 */ /* 0x001fe20000000000 */
[----:B--2---:R-:W-:Y:S01]  /*9320*/  FMUL R46, R56, 1.4426950216293334961 ;  /* 0x3fb8aa3b382e7820 */ /* 0x004fe20000400000 */
[----:B------:R-:W-:-:S05]  /*9330*/  FMUL R56, R67, 1.4426950216293334961 ;  /* 0x3fb8aa3b43387820 */ /* 0x000fca0000400000 */
[----:B------:R-:W0:Y:S01]  /*9340*/  MUFU.EX2 R39, R39 ;  /* 0x0000002700277308 */ /* 0x000e220000000800 */
[----:B----4-:R-:W-:Y:S01]  /*9350*/  FADD R44, R208, R44 ;  /* 0x0000002cd02c7221 */ /* 0x010fe20000000000 */
[----:B---3--:R-:W-:Y:S01]  /*9360*/  FMUL R47, R57, 1.4426950216293334961 ;  /* 0x3fb8aa3b392f7820 */ /* 0x008fe20000400000 */
[----:B------:R-:W-:-:S05]  /*9370*/  FMUL R57, R66, 1.4426950216293334961 ;  /* 0x3fb8aa3b42397820 */ /* 0x000fca0000400000 */
[----:B------:R-:W2:Y:S01]  /*9380*/  MUFU.EX2 R40, R40 ;  /* 0x0000002800287308 */ /* 0x000ea20000000800 */
[----:B-----5:R-:W-:-:S07]  /*9390*/  FADD R44, R209, R44 ;  /* 0x0000002cd12c7221 */ /* 0x020fce0000000000 */
[----:B------:R3:W4:Y:S01]  /*93a0*/  MUFU.EX2 R210, R50 ;  /* 0x0000003200d27308 */ /* 0x0007220000000800 */
[----:B0-----:R-:W-:-:S07]  /*93b0*/  FADD R44, R39, R44 ;  /* 0x0000002c272c7221 */ /* 0x001fce0000000000 */
[----:B------:R0:W5:Y:S01]  /*93c0*/  MUFU.EX2 R211, R51 ;  /* 0x0000003300d37308 */ /* 0x0001620000000800 */
[----:B--2---:R-:W-:Y:S01]  /*93d0*/  FADD R44, R40, R44 ;  /* 0x0000002c282c7221 */ /* 0x004fe20000000000 */
[----:B---3--:R-:W-:-:S06]  /*93e0*/  FMUL R50, R59, 1.4426950216293334961 ;  /* 0x3fb8aa3b3b327820 */ /* 0x008fcc0000400000 */
[----:B------:R-:W2:Y:S01]  /*93f0*/  MUFU.EX2 R42, R42 ;  /* 0x0000002a002a7308 */ /* 0x000ea20000000800 */
[----:B----4-:R-:W-:Y:S01]  /*9400*/  FADD R44, R210, R44 ;  /* 0x0000002cd22c7221 */ /* 0x010fe20000000000 */
[----:B0-----:R-:W-:-:S06]  /*9410*/  FMUL R51, R61, 1.4426950216293334961 ;  /* 0x3fb8aa3b3d337820 */ /* 0x001fcc0000400000 */
[----:B------:R-:W0:Y:S01]  /*9420*/  MUFU.EX2 R43, R43 ;  /* 0x0000002b002b7308 */ /* 0x000e220000000800 */
[----:B-----5:R-:W-:-:S07]  /*9430*/  FADD R44, R211, R44 ;  /* 0x0000002cd32c7221 */ /* 0x020fce0000000000 */
[----:B------:R-:W3:Y:S01]  /*9440*/  MUFU.EX2 R41, R41 ;  /* 0x0000002900297308 */ /* 0x000ee20000000800 */
[----:B--2---:R-:W-:-:S07]  /*9450*/  FADD R44, R42, R44 ;  /* 0x0000002c2a2c7221 */ /* 0x004fce0000000000 */
[----:B------:R-:W2:Y:S01]  /*9460*/  MUFU.EX2 R45, R45 ;  /* 0x0000002d002d7308 */ /* 0x000ea20000000800 */
[----:B0-----:R-:W-:-:S07]  /*9470*/  FADD R44, R43, R44 ;  /* 0x0000002c2b2c7221 */ /* 0x001fce0000000000 */
[----:B------:R-:W0:Y:S01]  /*9480*/  MUFU.EX2 R46, R46 ;  /* 0x0000002e002e7308 */ /* 0x000e220000000800 */
[----:B---3--:R-:W-:-:S07]  /*9490*/  FADD R44, R41, R44 ;  /* 0x0000002c292c7221 */ /* 0x008fce0000000000 */
        /* <DEDUP_REMOVED lines=21> */
[----:B0-----:R-:W-:-:S04]  /*95f0*/  FADD R44, R55, R44 ;  /* 0x0000002c372c7221 */ /* 0x001fc80000000000 */
[----:B---3--:R-:W-:-:S04]  /*9600*/  FADD R44, R57, R44 ;  /* 0x0000002c392c7221 */ /* 0x008fc80000000000 */
[----:B--2---:R-:W-:-:S05]  /*9610*/  FADD R44, R56, R44 ;  /* 0x0000002c382c7221 */ /* 0x004fca0000000000 */
[----:B------:R0:W2:Y:S01]  /*9620*/  SHFL.BFLY PT, R252, R44, 0x10, 0x1f ;  /* 0x0e001f002cfc7f89 */ /* 0x0000a200000e0000 */
[----:B-1----:R-:W-:Y:S05]  /*9630*/  @!P2 BRA `(.L_x_14) ;  /* 0x000000380070a947 */ /* 0x002fea0003800000 */
.L_x_23:
[----:B------:R-:W-:Y:S02]  /*9640*/  USHF.R.S32.HI UR6, URZ, 0x1f, UR9 ;  /* 0x0000001fff067899 */ /* 0x000fe40008011409 */
[----:B------:R-:W-:-:S04]  /*9650*/  IADD3 R58, P2, PT, R2, UR9, RZ ;  /* 0x00000009023a7c10 */ /* 0x000fc8000ff5e0ff */
[----:B------:R-:W-:-:S05]  /*9660*/  IADD3.X R59, PT, PT, R3, UR6, RZ, P2, !PT ;  /* 0x00000006033b7c10 */ /* 0x000fca00097fe4ff */
[----:B------:R1:W3:Y:S02]  /*9670*/  LDG.E.U8 R60, desc[UR28][R58.64] ;  /* 0x0000001c3a3c7981 */ /* 0x0002e4000c1e1100 */
[----:B-1----:R-:W-:-:S04]  /*9680*/  IADD3 R58, P2, PT, R186, UR9, RZ ;  /* 0x00000009ba3a7c10 */ /* 0x002fc8000ff5e0ff */
[----:B------:R-:W-:-:S05]  /*9690*/  IADD3.X R59, PT, PT, R187, UR6, RZ, P2, !PT ;  /* 0x00000006bb3b7c10 */ /* 0x000fca00097fe4ff */
[----:B------:R1:W4:Y:S02]  /*96a0*/  LDG.E.U8 R61, desc[UR28][R58.64] ;  /* 0x0000001c3a3d7981 */ /* 0x000324000c1e1100 */
[----:B-1----:R-:W-:-:S04]  /*96b0*/  IADD3 R58, P2, PT, R174, UR9, RZ ;  /* 0x00000009ae3a7c10 */ /* 0x002fc8000ff5e0ff */
[----:B------:R-:W-:-:S05]  /*96c0*/  IADD3.X R59, PT, PT, R175, UR6, RZ, P2, !PT ;  /* 0x00000006af3b7c10 */ /* 0x000fca00097fe4ff */
[----:B------:R1:W5:Y:S02]  /*96d0*/  LDG.E.U8 R62, desc[UR28][R58.64] ;  /* 0x0000001c3a3e7981 */ /* 0x000364000c1e1100 */
[----:B-1----:R-:W-:-:S04]  /*96e0*/  IADD3 R58, P2, PT, R164, UR9, RZ ;  /* 0x00000009a43a7c10 */ /* 0x002fc8000ff5e0ff */
[----:B------:R-:W-:-:S05]  /*96f0*/  IADD3.X R59, PT, PT, R165, UR6, RZ, P2, !PT ;  /* 0x00000006a53b7c10 */ /* 0x000fca00097fe4ff */
[----:B--2---:R1:W2:Y:S02]  /*9700*/  LDG.E.U8 R63, desc[UR28][R58.64] ;  /* 0x0000001c3a3f7981 */ /* 0x0042a4000c1e1100 */
[----:B-1----:R-:W-:-:S04]  /*9710*/  IADD3 R58, P2, PT, R154, UR9, RZ ;  /* 0x000000099a3a7c10 */ /* 0x002fc8000ff5e0ff */
[----:B------:R-:W-:-:S05]  /*9720*/  IADD3.X R59, PT, PT, R155, UR6, RZ, P2, !PT ;  /* 0x000000069b3b7c10 */ /* 0x000fca00097fe4ff */
[----:B------:R1:W2:Y:S02]  /*9730*/  LDG.E.U8 R64, desc[UR28][R58.64] ;  /* 0x0000001c3a407981 */ /* 0x0002a4000c1e1100 */
        /* <DEDUP_REMOVED lines=23> */
[----:B------:R1:W2:Y:S01]  /*98b0*/  LDG.E.U8 R217, desc[UR28][R58.64] ;  /* 0x0000001c3ad97981 */ /* 0x0002a2000c1e1100 */
[----:B------:R-:W-:Y:S02]  /*98c0*/  F2FP.SATFINITE.E4M3.F32.PACK_AB_MERGE_C R10, R10, R8, RZ ;  /* 0x000000080a0a723e */ /* 0x000fe400048070ff */
[----:B-1----:R-:W-:-:S04]  /*98d0*/  IADD3 R58, P2, PT, R142, UR9, RZ ;  /* 0x000000098e3a7c10 */ /* 0x002fc8000ff5e0ff */
[----:B------:R-:W-:-:S05]  /*98e0*/  IADD3.X R59, PT, PT, R143, UR6, RZ, P2, !PT ;  /* 0x000000068f3b7c10 */ /* 0x000fca00097fe4ff */
[----:B------:R1:W2:Y:S01]  /*98f0*/  LDG.E.U8 R8, desc[UR28][R58.64] ;  /* 0x0000001c3a087981 */ /* 0x0002a2000c1e1100 */
[----:B------:R-:W-:Y:S02]  /*9900*/  F2FP.SATFINITE.E4M3.F32.PACK_AB_MERGE_C R6, R7, R6, R10 ;  /* 0x000000060706723e */ /* 0x000fe4000480700a */
        /* <DEDUP_REMOVED lines=20> */
[----:B------:R-:W-:Y:S02]  /*9a50*/  IADD3.X R59, PT, PT, R161, UR6, RZ, P2, !PT ;  /* 0x00000006a13b7c10 */ /* 0x000fe400097fe4ff */
[----:B------:R-:W-:Y:S02]  /*9a60*/  IADD3 R28, P2, PT, R150, UR9, RZ ;  /* 0x00000009961c7c10 */ /* 0x000fe4000ff5e0ff */
[----:B------:R-:W-:Y:S01]  /*9a70*/  F2FP.SATFINITE.E4M3.F32.PACK_AB_MERGE_C R30, R30, R29, RZ ;  /* 0x0000001d1e1e723e */ /* 0x000fe200048070ff */
[----:B------:R-:W2:Y:S01]  /*9a80*/  LDG.E.U8 R58, desc[UR28][R58.64] ;  /* 0x0000001c3a3a7981 */ /* 0x000ea2000c1e1100 */
[----:B------:R-:W-:-:S05]  /*9a90*/  IADD3.X R29, PT, PT, R151, UR6, RZ, P2, !PT ;  /* 0x00000006971d7c10 */ /* 0x000fca00097fe4ff */
[----:B------:R1:W2:Y:S01]  /*9aa0*/  LDG.E.U8 R23, desc[UR28][R28.64] ;  /* 0x0000001c1c177981 */ /* 0x0002a2000c1e1100 */
[----:B------:R-:W-:Y:S02]  /*9ab0*/  F2FP.SATFINITE.E4M3.F32.PACK_AB_MERGE_C R33, R34, R33, RZ ;  /* 0x000000212221723e */ /* 0x000fe400048070ff */
[----:B-1----:R-:W-:-:S04]  /*9ac0*/  IADD3 R28, P2, PT, R140, UR9, RZ ;  /* 0x000000098c1c7c10 */ /* 0x002fc8000ff5e0ff */
[----:B------:R-:W-:Y:S02]  /*9ad0*/  IADD3.X R29, PT, PT, R141, UR6, RZ, P2, !PT ;  /* 0x000000068d1d7c10 */ /* 0x000fe400097fe4ff */
[----:B------:R-:W-:-:S03]  /*9ae0*/  F2FP.SATFINITE.E4M3.F32.PACK_AB_MERGE_C R233, R211, R210, RZ ;  /* 0x000000d2d3e9723e */ /* 0x000fc600048070ff */
[----:B------:R1:W2:Y:S01]  /*9af0*/  LDG.E.U8 R34, desc[UR28][R28.64] ;  /* 0x0000001c1c227981 */ /* 0x0002a2000c1e1100 */
[----:B------:R-:W-:Y:S01]  /*9b00*/  F2FP.SATFINITE.E4M3.F32.PACK_AB_MERGE_C R35, R207, R35, RZ ;  /* 0x00000023cf23723e */ /* 0x000fe200048070ff */
[----:B------:R-:W0:Y:S01]  /*9b10*/  S2R R211, SR_TID.X ;  /* 0x0000000000d37919 */ /* 0x000e220000002100 */
[----:B-1----:R-:W-:-:S04]  /*9b20*/  IADD3 R28, P2, PT, R130, UR9, RZ ;  /* 0x00000009821c7c10 */ /* 0x002fc8000ff5e0ff */
[----:B------:R-:W-:-:S05]  /*9b30*/  IADD3.X R29, PT, PT, R131, UR6, RZ, P2, !PT ;  /* 0x00000006831d7c10 */ /* 0x000fca00097fe4ff */
[----:B------:R1:W2:Y:S01]  /*9b40*/  LDG.E.U8 R59, desc[UR28][R28.64] ;  /* 0x0000001c1c3b7981 */ /* 0x0002a2000c1e1100 */
[----:B------:R-:W-:Y:S02]  /*9b50*/  F2FP.SATFINITE.E4M3.F32.PACK_AB_MERGE_C R208, R209, R208, RZ ;  /* 0x000000d0d1d0723e */ /* 0x000fe400048070ff */
[----:B-1----:R-:W-:-:S04]  /*9b60*/  IADD3 R28, P2, PT, R120, UR9, RZ ;  /* 0x00000009781c7c10 */ /* 0x002fc8000ff5e0ff */
[----:B------:R-:W-:-:S05]  /*9b70*/  IADD3.X R29, PT, PT, R121, UR6, RZ, P2, !PT ;  /* 0x00000006791d7c10 */ /* 0x000fca00097fe4ff */
[----:B------:R1:W2:Y:S01]  /*9b80*/  LDG.E.U8 R207, desc[UR28][R28.64] ;  /* 0x0000001c1ccf7981 */ /* 0x0002a2000c1e1100 */
[----:B0-----:R-:W-:Y:S02]  /*9b90*/  LOP3.LUT R210, R211, 0x7f, RZ, 0xc0, !PT ;  /* 0x0000007fd3d27812 */ /* 0x001fe400078ec0ff */
[----:B-1----:R-:W-:-:S04]  /*9ba0*/  IADD3 R28, P2, PT, R190, UR9, RZ ;  /* 0x00000009be1c7c10 */ /* 0x002fc8000ff5e0ff */
[----:B------:R-:W-:-:S05]  /*9bb0*/  IADD3.X R29, PT, PT, R191, UR6, RZ, P2, !PT ;  /* 0x00000006bf1d7c10 */ /* 0x000fca00097fe4ff */
[----:B------:R0:W2:Y:S04]  /*9bc0*/  LDG.E.U8 R209, desc[UR28][R28.64] ;  /* 0x0000001c1cd17981 */ /* 0x0000a8000c1e1100 */
[----:B---3--:R1:W-:Y:S01]  /*9bd0*/  STS.U8 [R210+UR14+0x6000], R60 ;  /* 0x0060003cd2007988 */ /* 0x0083e2000800000e */
[----:B0-----:R-:W-:-:S04]  /*9be0*/  IADD3 R28, P2, PT, R180, UR9, RZ ;  /* 0x00000009b41c7c10 */ /* 0x001fc8000ff5e0ff */
[----:B------:R-:W-:-:S05]  /*9bf0*/  IADD3.X R29, PT, PT, R181, UR6, RZ, P2, !PT ;  /* 0x00000006b51d7c10 */ /* 0x000fca00097fe4ff */
[----:B-1----:R0:W3:Y:S04]  /*9c00*/  LDG.E.U8 R60, desc[UR28][R28.64] ;  /* 0x0000001c1c3c7981 */ /* 0x0020e8000c1e1100 */
[----:B----4-:R1:W-:Y:S01]  /*9c10*/  STS.U8 [R210+UR14+0x6400], R61 ;  /* 0x0064003dd2007988 */ /* 0x0103e2000800000e */
[----:B0-----:R-:W-:-:S04]  /*9c20*/  IADD3 R28, P2, PT, R168, UR9, RZ ;  /* 0x00000009a81c7c10 */ /* 0x001fc8000ff5e0ff */
[----:B------:R-:W-:-:S05]  /*9c30*/  IADD3.X R29, PT, PT, R169, UR6, RZ, P2, !PT ;  /* 0x00000006a91d7c10 */ /* 0x000fca00097fe4ff */
[----:B-1----:R0:W4:Y:S04]  /*9c40*/  LDG.E.U8 R61, desc[UR28][R28.64] ;  /* 0x0000001c1c3d7981 */ /* 0x002128000c1e1100 */
[----:B-----5:R1:W-:Y:S01]  /*9c50*/  STS.U8 [R210+UR14+0x6800], R62 ;  /* 0x0068003ed2007988 */ /* 0x0203e2000800000e */
[----:B0-----:R-:W-:-:S04]  /*9c60*/  IADD3 R28, P2, PT, R158, UR9, RZ ;  /* 0x000000099e1c7c10 */ /* 0x001fc8000ff5e0ff */
[----:B------:R-:W-:-:S05]  /*9c70*/  IADD3.X R29, PT, PT, R159, UR6, RZ, P2, !PT ;  /* 0x000000069f1d7c10 */ /* 0x000fca00097fe4ff */
[----:B-1----:R0:W5:Y:S04]  /*9c80*/  LDG.E.U8 R62, desc[UR28][R28.64] ;  /* 0x0000001c1c3e7981 */ /* 0x002168000c1e1100 */
[----:B--2---:R1:W-:Y:S01]  /*9c90*/  STS.U8 [R210+UR14+0x6c00], R63 ;  /* 0x006c003fd2007988 */ /* 0x0043e2000800000e */
[----:B0-----:R-:W-:-:S04]  /*9ca0*/  IADD3 R28, P2, PT, R148, UR9, RZ ;  /* 0x00000009941c7c10 */ /* 0x001fc8000ff5e0ff */
[----:B------:R-:W-:-:S05]  /*9cb0*/  IADD3.X R29, PT, PT, R149, UR6, RZ, P2, !PT ;  /* 0x00000006951d7c10 */ /* 0x000fca00097fe4ff */
[----:B-1----:R0:W2:Y:S04]  /*9cc0*/  LDG.E.U8 R63, desc[UR28][R28.64] ;  /* 0x0000001c1c3f7981 */ /* 0x0020a8000c1e1100 */
[----:B------:R1:W-:Y:S01]  /*9cd0*/  STS.U8 [R210+UR14+0x7000], R64 ;  /* 0x00700040d2007988 */ /* 0x0003e2000800000e */
[----:B0-----:R-:W-:-:S04]  /*9ce0*/  IADD3 R28, P2, PT, R138, UR9, RZ ;  /* 0x000000098a1c7c10 */ /* 0x001fc8000ff5e0ff */
[----:B------:R-:W-:-:S05]  /*9cf0*/  IADD3.X R29, PT, PT, R139, UR6, RZ, P2, !PT ;  /* 0x000000068b1d7c10 */ /* 0x000fca00097fe4ff */
[----:B-1----:R0:W2:Y:S04]  /*9d00*/  LDG.E.U8 R64, desc[UR28][R28.64] ;  /* 0x0000001c1c407981 */ /* 0x0020a8000c1e1100 */
[----:B------:R1:W-:Y:S01]  /*9d10*/  STS.U8 [R210+UR14+0x7400], R65 ;  /* 0x00740041d2007988 */ /* 0x0003e2000800000e */
[----:B0-----:R-:W-:-:S04]  /*9d20*/  IADD3 R28, P2, PT, R128, UR9, RZ ;  /* 0x00000009801c7c10 */ /* 0x001fc8000ff5e0ff */
[----:B------:R-:W-:-:S05]  /*9d30*/  IADD3.X R29, PT, PT, R129, UR6, RZ, P2, !PT ;  /* 0x00000006811d7c10 */ /* 0x000fca00097fe4ff */
[----:B-1----:R0:W2:Y:S01]  /*9d40*/  LDG.E.U8 R65, desc[UR28][R28.64] ;  /* 0x0000001c1c417981 */ /* 0x0020a2000c1e1100 */
[----:B------:R-:W-:-:S03]  /*9d50*/  LOP3.LUT R211, R211, 0x7f, RZ, 0xc0, !PT ;  /* 0x0000007fd3d37812 */ /* 0x000fc600078ec0ff */
[----:B------:R1:W-:Y:S01]  /*9d60*/  STS.U8 [R210+UR14+0x7800], R66 ;  /* 0x00780042d2007988 */ /* 0x0003e2000800000e */
[----:B0-----:R-:W-:-:S04]  /*9d70*/  IADD3 R28, P2, PT, R118, UR9, RZ ;  /* 0x00000009761c7c10 */ /* 0x001fc8000ff5e0ff */
[----:B------:R-:W-:Y:S02]  /*9d80*/  IADD3.X R29, PT, PT, R119, UR6, RZ, P2, !PT ;  /* 0x00000006771d7c10 */ /* 0x000fe400097fe4ff */
[----:B------:R-:W-:Y:S01]  /*9d90*/  LOP3.LUT R211, R211, 0x10, RZ, 0x3c, !PT ;  /* 0x00000010d3d37812 */ /* 0x000fe200078e3cff */
[----:B------:R0:W-:Y:S04]  /*9da0*/  STS.U8 [R210+UR14+0x7c00], R67 ;  /* 0x007c0043d2007988 */ /* 0x0001e8000800000e */
[----:B-1----:R1:W2:Y:S04]  /*9db0*/  LDG.E.U8 R66, desc[UR28][R28.64] ;  /* 0x0000001c1c427981 */ /* 0x0022a8000c1e1100 */
[----:B------:R-:W-:Y:S01]  /*9dc0*/  STS.U8 [R211+UR14+0x6080], R206 ;  /* 0x006080ced3007988 */ /* 0x000fe2000800000e */
[----:B-1----:R-:W-:-:S03]  /*9dd0*/  IADD3 R28, P2, PT, R188, UR9, RZ ;  /* 0x00000009bc1c7c10 */ /* 0x002fc6000ff5e0ff */
[----:B------:R1:W-:Y:S01]  /*9de0*/  STS.U8 [R211+UR14+0x6480], R214 ;  /* 0x006480d6d3007988 */ /* 0x0003e2000800000e */
[----:B------:R-:W-:-:S05]  /*9df0*/  IADD3.X R29, PT, PT, R189, UR6, RZ, P2, !PT ;  /* 0x00000006bd1d7c10 */ /* 0x000fca00097fe4ff */
[----:B0-----:R0:W2:Y:S01]  /*9e00*/  LDG.E.U8 R67, desc[UR28][R28.64] ;  /* 0x0000001c1c437981 */ /* 0x0010a2000c1e1100 */
[----:B-1----:R-:W1:Y:S01]  /*9e10*/  S2R R211, SR_TID.X ;  /* 0x0000000000d37919 */ /* 0x002e620000002100 */
[----:B------:R-:W-:Y:S02]  /*9e20*/  LOP3.LUT R214, R210, 0x10, RZ, 0x3c, !PT ;  /* 0x00000010d2d67812 */ /* 0x000fe400078e3cff */
[----:B0-----:R-:W-:-:S03]  /*9e30*/  IADD3 R28, P2, PT, R178, UR9, RZ ;  /* 0x00000009b21c7c10 */ /* 0x001fc6000ff5e0ff */
[----:B------:R0:W-:Y:S01]  /*9e40*/  STS.U8 [R214+UR14+0x6880], R215 ;  /* 0x006880d7d6007988 */ /* 0x0001e2000800000e */
[----:B------:R-:W-:-:S05]  /*9e50*/  IADD3.X R29, PT, PT, R179, UR6, RZ, P2, !PT ;  /* 0x00000006b31d7c10 */ /* 0x000fca00097fe4ff */
[----:B------:R1:W2:Y:S01]  /*9e60*/  LDG.E.U8 R206, desc[UR28][R28.64] ;  /* 0x0000001c1cce7981 */ /* 0x0002a2000c1e1100 */
[----:B0-----:R-:W0:Y:S01]  /*9e70*/  S2R R214, SR_TID.X ;  /* 0x0000000000d67919 */ /* 0x001e220000002100 */
[----:B-1----:R-:W-:-:S04]  /*9e80*/  IADD3 R28, P2, PT, R166, UR9, RZ ;  /* 0x00000009a61c7c10 */ /* 0x002fc8000ff5e0ff */
[----:B------:R-:W-:-:S05]  /*9e90*/  IADD3.X R29, PT, PT, R167, UR6, RZ, P2, !PT ;  /* 0x00000006a71d7c10 */ /* 0x000fca00097fe4ff */
[----:B------:R1:W2:Y:S01]  /*9ea0*/  LDG.E.U8 R210, desc[UR28][R28.64] ;  /* 0x0000001c1cd27981 */ /* 0x0002a2000c1e1100 */
[----:B------:R-:W-:Y:S02]  /*9eb0*/  LOP3.LUT R215, R211, 0x7f, RZ, 0xc0, !PT ;  /* 0x0000007fd3d77812 */ /* 0x000fe400078ec0ff */
[----:B-1----:R-:W-:-:S04]  /*9ec0*/  IADD3 R28, P2, PT, R156, UR9, RZ ;  /* 0x000000099c1c7c10 */ /* 0x002fc8000ff5e0ff */
[----:B------:R-:W-:-:S05]  /*9ed0*/  IADD3.X R29, PT, PT, R157, UR6, RZ, P2, !PT ;  /* 0x000000069d1d7c10 */ /* 0x000fca00097fe4ff */
[----:B------:R1:W2:Y:S02]  /*9ee0*/  LDG.E.U8 R211, desc[UR28][R28.64] ;  /* 0x0000001c1cd37981 */ /* 0x0002a4000c1e1100 */
[----:B-1----:R-:W-:Y:S02]  /*9ef0*/  LOP3.LUT R29, R215, 0x10, RZ, 0x3c, !PT ;  /* 0x00000010d71d7812 */ /* 0x002fe400078e3cff */
[----:B------:R-:W-:Y:S02]  /*9f00*/  IADD3 R28, P2, PT, R146, UR9, RZ ;  /* 0x00000009921c7c10 */ /* 0x000fe4000ff5e0ff */
[----:B0-----:R-:W-:Y:S01]  /*9f10*/  LOP3.LUT R215, R214, 0x7f, RZ, 0xc0, !PT ;  /* 0x0000007fd6d77812 */ /* 0x001fe200078ec0ff */
[----:B------:R0:W-:Y:S02]  /*9f20*/  STS.U8 [R29+UR14+0x6c80], R216 ;  /* 0x006c80d81d007988 */ /* 0x0001e4000800000e */
[----:B0-----:R-:W-:Y:S02]  /*9f30*/  IADD3.X R29, PT, PT, R147, UR6, RZ, P2, !PT ;  /* 0x00000006931d7c10 */ /* 0x001fe400097fe4ff */
[----:B------:R-:W-:-:S03]  /*9f40*/  LOP3.LUT R216, R215, 0x10, RZ, 0x3c, !PT ;  /* 0x00000010d7d87812 */ /* 0x000fc600078e3cff */
[----:B------:R0:W2:Y:S04]  /*9f50*/  LDG.E.U8 R214, desc[UR28][R28.64] ;  /* 0x0000001c1cd67981 */ /* 0x0000a8000c1e1100 */
[----:B------:R1:W-:Y:S01]  /*9f60*/  STS.U8 [R216+UR14+0x7080], R217 ;  /* 0x007080d9d8007988 */ /* 0x0003e2000800000e */
[----:B0-----:R-:W-:-:S04]  /*9f70*/  IADD3 R28, P2, PT, R136, UR9, RZ ;  /* 0x00000009881c7c10 */ /* 0x001fc8000ff5e0ff */
[----:B------:R-:W-:Y:S02]  /*9f80*/  IADD3.X R29, PT, PT, R137, UR6, RZ, P2, !PT ;  /* 0x00000006891d7c10 */ /* 0x000fe400097fe4ff */
[----:B-1----:R-:W-:-:S03]  /*9f90*/  LOP3.LUT R217, R215, 0x10, RZ, 0x3c, !PT ;  /* 0x00000010d7d97812 */ /* 0x002fc600078e3cff */
[----:B------:R0:W2:Y:S01]  /*9fa0*/  LDG.E.U8 R215, desc[UR28][R28.64] ;  /* 0x0000001c1cd77981 */ /* 0x0000a2000c1e1100 */
[----:B------:R-:W1:Y:S03]  /*9fb0*/  S2R R216, SR_TID.X ;  /* 0x0000000000d87919 */ /* 0x000e660000002100 */
[----:B------:R0:W-:Y:S02]  /*9fc0*/  STS.U8 [R217+UR14+0x7480], R8 ;  /* 0x00748008d9007988 */ /* 0x0001e4000800000e */
[----:B0-----:R-:W-:-:S04]  /*9fd0*/  IADD3 R28, P2, PT, R126, UR9, RZ ;  /* 0x000000097e1c7c10 */ /* 0x001fc8000ff5e0ff */
[----:B------:R-:W-:-:S05]  /*9fe0*/  IADD3.X R29, PT, PT, R127, UR6, RZ, P2, !PT ;  /* 0x000000067f1d7c10 */ /* 0x000fca00097fe4ff */
[----:B------:R0:W2:Y:S04]  /*9ff0*/  LDG.E.U8 R8, desc[UR28][R28.64] ;  /* 0x0000001c1c087981 */ /* 0x0000a8000c1e1100 */
[----:B------:R1:W-:Y:S01]  /*a000*/  STS.U8 [R217+UR14+0x7880], R7 ;  /* 0x00788007d9007988 */ /* 0x0003e2000800000e */
[----:B0-----:R-:W-:-:S04]  /*a010*/  IADD3 R28, P2, PT, R116, UR9, RZ ;  /* 0x00000009741c7c10 */ /* 0x001fc8000ff5e0ff */
[----:B------:R-:W-:Y:S02]  /*a020*/  IADD3.X R29, PT, PT, R117, UR6, RZ, P2, !PT ;  /* 0x00000006751d7c10 */ /* 0x000fe400097fe4ff */
[----:B-1----:R-:W-:-:S03]  /*a030*/  LOP3.LUT R216, R216, 0x7f, RZ, 0xc0, !PT ;  /* 0x0000007fd8d87812 */ /* 0x002fc600078ec0ff */
        /* <DEDUP_REMOVED lines=22> */
[----:B------:R-:W1:Y:S03]  /*a1a0*/  S2R R216, SR_TID.X ;  /* 0x0000000000d87919 */ /* 0x000e660000002100 */
[----:B------:R3:W-:Y:S01]  /*a1b0*/  STS.U8 [R217+UR14+0x7100], R23 ;  /* 0x00710017d9007988 */ /* 0x0007e2000800000e */
[----:B0-----:R-:W-:-:S04]  /*a1c0*/  IADD3 R28, P2, PT, R84, UR9, RZ ;  /* 0x00000009541c7c10 */ /* 0x001fc8000ff5e0ff */
[----:B------:R-:W-:-:S05]  /*a1d0*/  IADD3.X R29, PT, PT, R85, UR6, RZ, P2, !PT ;  /* 0x00000006551d7c10 */ /* 0x000fca00097fe4ff */
[----:B---3--:R0:W3:Y:S04]  /*a1e0*/  LDG.E.U8 R23, desc[UR28][R28.64] ;  /* 0x0000001c1c177981 */ /* 0x0080e8000c1e1100 */
[----:B------:R1:W-:Y:S01]  /*a1f0*/  STS.U8 [R217+UR14+0x7500], R34 ;  /* 0x00750022d9007988 */ /* 0x0003e2000800000e */
[----:B0-----:R-:W-:-:S04]  /*a200*/  IADD3 R28, P2, PT, R78, UR9, RZ ;  /* 0x000000094e1c7c10 */ /* 0x001fc8000ff5e0ff */
[----:B------:R-:W-:-:S05]  /*a210*/  IADD3.X R29, PT, PT, R79, UR6, RZ, P2, !PT ;  /* 0x000000064f1d7c10 */ /* 0x000fca00097fe4ff */
[----:B-1----:R0:W3:Y:S01]  /*a220*/  LDG.E.U8 R34, desc[UR28][R28.64] ;  /* 0x0000001c1c227981 */ /* 0x0020e2000c1e1100 */
[----:B------:R-:W-:-:S03]  /*a230*/  LOP3.LUT R216, R216, 0x7f, RZ, 0xc0, !PT ;  /* 0x0000007fd8d87812 */ /* 0x000fc600078ec0ff */
[----:B------:R1:W-:Y:S01]  /*a240*/  STS.U8 [R217+UR14+0x7900], R59 ;  /* 0x0079003bd9007988 */ /* 0x0003e2000800000e */
[----:B0-----:R-:W-:-:S04]  /*a250*/  IADD3 R28, P2, PT, R72, UR9, RZ ;  /* 0x00000009481c7c10 */ /* 0x001fc8000ff5e0ff */
[----:B------:R-:W-:-:S05]  /*a260*/  IADD3.X R29, PT, PT, R73, UR6, RZ, P2, !PT ;  /* 0x00000006491d7c10 */ /* 0x000fca00097fe4ff */
[----:B-1----:R0:W3:Y:S04]  /*a270*/  LDG.E.U8 R59, desc[UR28][R28.64] ;  /* 0x0000001c1c3b7981 */ /* 0x0020e8000c1e1100 */
[----:B------:R1:W-:Y:S01]  /*a280*/  STS.U8 [R217+UR14+0x7d00], R207 ;  /* 0x007d00cfd9007988 */ /* 0x0003e2000800000e */
[----:B0-----:R-:W-:-:S04]  /*a290*/  IADD3 R28, P2, PT, R112, UR9, RZ ;  /* 0x00000009701c7c10 */ /* 0x001fc8000ff5e0ff */
[----:B------:R-:W-:Y:S02]  /*a2a0*/  IADD3.X R29, PT, PT, R113, UR6, RZ, P2, !PT ;  /* 0x00000006711d7c10 */ /* 0x000fe400097fe4ff */
[----:B-1----:R-:W-:-:S03]  /*a2b0*/  LOP3.LUT R217, R216, 0x30, RZ, 0x3c, !PT ;  /* 0x00000030d8d97812 */ /* 0x002fc600078e3cff */
[----:B------:R0:W3:Y:S04]  /*a2c0*/  LDG.E.U8 R207, desc[UR28][R28.64] ;  /* 0x0000001c1ccf7981 */ /* 0x0000e8000c1e1100 */
[----:B------:R1:W-:Y:S01]  /*a2d0*/  STS.U8 [R217+UR14+0x6180], R209 ;  /* 0x006180d1d9007988 */ /* 0x0003e2000800000e */
[----:B0-----:R-:W-:-:S04]  /*a2e0*/  IADD3 R28, P2, PT, R106, UR9, RZ ;  /* 0x000000096a1c7c10 */ /* 0x001fc8000ff5e0ff */
[----:B------:R-:W-:-:S05]  /*a2f0*/  IADD3.X R29, PT, PT, R107, UR6, RZ, P2, !PT ;  /* 0x000000066b1d7c10 */ /* 0x000fca00097fe4ff */
[----:B-1----:R0:W3:Y:S04]  /*a300*/  LDG.E.U8 R209, desc[UR28][R28.64] ;  /* 0x0000001c1cd17981 */ /* 0x0020e8000c1e1100 */
[----:B------:R1:W-:Y:S01]  /*a310*/  STS.U8 [R217+UR14+0x6580], R60 ;  /* 0x0065803cd9007988 */ /* 0x0003e2000800000e */
        /* <DEDUP_REMOVED lines=10> */
[----:B-1----:R0:W5:Y:S01]  /*a3c0*/  LDG.E.U8 R62, desc[UR28][R28.64] ;  /* 0x0000001c1c3e7981 */ /* 0x002162000c1e1100 */
[----:B------:R-:W1:Y:S03]  /*a3d0*/  S2R R216, SR_TID.X ;  /* 0x0000000000d87919 */ /* 0x000e660000002100 */
[----:B--2---:R2:W-:Y:S01]  /*a3e0*/  STS.U8 [R217+UR14+0x7180], R63 ;  /* 0x0071803fd9007988 */ /* 0x0045e2000800000e */
[----:B0-----:R-:W-:-:S04]  /*a3f0*/  IADD3 R28, P2, PT, R82, UR9, RZ ;  /* 0x00000009521c7c10 */ /* 0x001fc8000ff5e0ff */
[----:B------:R-:W-:-:S05]  /*a400*/  IADD3.X R29, PT, PT, R83, UR6, RZ, P2, !PT ;  /* 0x00000006531d7c10 */ /* 0x000fca00097fe4ff */
[----:B--2---:R0:W2:Y:S04]  /*a410*/  LDG.E.U8 R63, desc[UR28][R28.64] ;  /* 0x0000001c1c3f7981 */ /* 0x0040a8000c1e1100 */
[----:B------:R1:W-:Y:S01]  /*a420*/  STS.U8 [R217+UR14+0x7580], R64 ;  /* 0x00758040d9007988 */ /* 0x0003e2000800000e */
[----:B0-----:R-:W-:-:S04]  /*a430*/  IADD3 R28, P2, PT, R76, UR9, RZ ;  /* 0x000000094c1c7c10 */ /* 0x001fc8000ff5e0ff */
[----:B------:R-:W-:-:S05]  /*a440*/  IADD3.X R29, PT, PT, R77, UR6, RZ, P2, !PT ;  /* 0x000000064d1d7c10 */ /* 0x000fca00097fe4ff */
[----:B-1----:R0:W2:Y:S01]  /*a450*/  LDG.E.U8 R64, desc[UR28][R28.64] ;  /* 0x0000001c1c407981 */ /* 0x0020a2000c1e1100 */
[----:B------:R-:W-:-:S03]  /*a460*/  LOP3.LUT R216, R216, 0x7f, RZ, 0xc0, !PT ;  /* 0x0000007fd8d87812 */ /* 0x000fc600078ec0ff */
[----:B------:R1:W-:Y:S01]  /*a470*/  STS.U8 [R217+UR14+0x7980], R65 ;  /* 0x00798041d9007988 */ /* 0x0003e2000800000e */
[----:B0-----:R-:W-:-:S04]  /*a480*/  IADD3 R28, P2, PT, R68, UR9, RZ ;  /* 0x00000009441c7c10 */ /* 0x001fc8000ff5e0ff */
[----:B------:R-:W-:-:S05]  /*a490*/  IADD3.X R29, PT, PT, R69, UR6, RZ, P2, !PT ;  /* 0x00000006451d7c10 */ /* 0x000fca00097fe4ff */
[----:B-1----:R0:W2:Y:S04]  /*a4a0*/  LDG.E.U8 R65, desc[UR28][R28.64] ;  /* 0x0000001c1c417981 */ /* 0x0020a8000c1e1100 */
        /* <DEDUP_REMOVED lines=22> */
[----:B------:R0:W2:Y:S02]  /*a610*/  LDG.E.U8 R211, desc[UR28][R28.64] ;  /* 0x0000001c1cd37981 */ /* 0x0000a4000c1e1100 */
[----:B0-----:R-:W-:Y:S02]  /*a620*/  LOP3.LUT R29, R217, 0x40, RZ, 0x3c, !PT ;  /* 0x00000040d91d7812 */ /* 0x001fe400078e3cff */
[----:B------:R-:W-:-:S03]  /*a630*/  IADD3 R28, P2, PT, R80, UR9, RZ ;  /* 0x00000009501c7c10 */ /* 0x000fc6000ff5e0ff */
        /* <DEDUP_REMOVED lines=10> */
[----:B------:R-:W-:Y:S01]  /*a6e0*/  STS.U8 [R215+UR14+0x7a00], R8 ;  /* 0x007a0008d7007988 */ /* 0x000fe2000800000e */
[----:B0-----:R-:W-:-:S04]  /*a6f0*/  IADD3 R28, P2, PT, R70, UR9, RZ ;  /* 0x00000009461c7c10 */ /* 0x001fc8000ff5e0ff */
[----:B------:R-:W-:-:S05]  /*a700*/  IADD3.X R29, PT, PT, R71, UR6, RZ, P2, !PT ;  /* 0x00000006471d7c10 */ /* 0x000fca00097fe4ff */
[----:B------:R0:W2:Y:S01]  /*a710*/  LDG.E.U8 R28, desc[UR28][R28.64] ;  /* 0x0000001c1c1c7981 */ /* 0x0000a2000c1e1100 */
[----:B------:R-:W-:Y:S01]  /*a720*/  F2FP.SATFINITE.E4M3.F32.PACK_AB_MERGE_C R37, R31, R37, R35 ;  /* 0x000000251f25723e */ /* 0x000fe20004807023 */
[----:B------:R-:W-:Y:S01]  /*a730*/  ULEA UR17, UR32, UR14, 0x3 ;  /* 0x0000000e20117291 */ /* 0x000fe2000f8e18ff */
[----:B------:R-:W-:Y:S01]  /*a740*/  F2FP.SATFINITE.E4M3.F32.PACK_AB_MERGE_C R36, R27, R36, R33 ;  /* 0x000000241b24723e */ /* 0x000fe20004807021 */
[----:B------:R0:W-:Y:S01]  /*a750*/  STS.U8 [R215+UR14+0x7e00], R7 ;  /* 0x007e0007d7007988 */ /* 0x0001e2000800000e */
[----:B------:R-:W-:Y:S01]  /*a760*/  F2FP.SATFINITE.E4M3.F32.PACK_AB_MERGE_C R38, R32, R38, R208 ;  /* 0x000000262026723e */ /* 0x000fe200048070d0 */
[----:B------:R-:W-:Y:S01]  /*a770*/  FADD R252, R44, R252 ;  /* 0x000000fc2cfc7221 */ /* 0x000fe20000000000 */
[----:B------:R-:W-:Y:S01]  /*a780*/  F2FP.SATFINITE.E4M3.F32.PACK_AB_MERGE_C R39, R40, R39, R233 ;  /* 0x000000272827723e */ /* 0x000fe200048070e9 */
[----:B------:R-:W-:Y:S01]  /*a790*/  UIADD3 UR17, UPT, UPT, UR17, 0x9000, URZ ;  /* 0x0000900011117890 */ /* 0x000fe2000fffe0ff */
[----:B------:R-:W-:Y:S01]  /*a7a0*/  F2FP.SATFINITE.E4M3.F32.PACK_AB_MERGE_C R40, R45, R41, RZ ;  /* 0x000000292d28723e */ /* 0x000fe200048070ff */
[----:B------:R-:W-:Y:S01]  /*a7b0*/  UMOV UR6, UR7 ;  /* 0x0000000700067c82 */ /* 0x000fe20008000000 */
[----:B------:R-:W-:-:S02]  /*a7c0*/  F2FP.SATFINITE.E4M3.F32.PACK_AB_MERGE_C R49, R50, R49, RZ ;  /* 0x000000313231723e */ /* 0x000fc400048070ff */
[----:B------:R-:W-:Y:S01]  /*a7d0*/  F2FP.SATFINITE.E4M3.F32.PACK_AB_MERGE_C R53, R54, R53, RZ ;  /* 0x000000353635723e */ /* 0x000fe200048070ff */
[----:B0-----:R-:W0:Y:S01]  /*a7e0*/  S2R R215, SR_TID.X ;  /* 0x0000000000d77919 */ /* 0x001e220000002100 */
[----:B------:R-:W-:Y:S01]  /*a7f0*/  F2FP.SATFINITE.E4M3.F32.PACK_AB_MERGE_C R56, R56, R57, RZ ;  /* 0x000000393838723e */ /* 0x000fe200048070ff */
[C---:B-1----:R-:W-:Y:S01]  /*a800*/  IMAD.SHL.U32 R7, R217.reuse, 0x10, RZ ;  /* 0x00000010d9077824 */ /* 0x042fe200078e00ff */
[----:B------:R-:W-:Y:S02]  /*a810*/  LOP3.LUT R8, R217, 0x60, RZ, 0xc0, !PT ;  /* 0x00000060d9087812 */ /* 0x000fe400078ec0ff */
[----:B------:R-:W-:Y:S02]  /*a820*/  F2FP.SATFINITE.E4M3.F32.PACK_AB_MERGE_C R40, R43, R42, R40 ;  /* 0x0000002a2b28723e */ /* 0x000fe40004807028 */
[----:B------:R-:W-:Y:S02]  /*a830*/  LOP3.LUT R7, R7, 0x70, RZ, 0xc0, !PT ;  /* 0x0000007007077812 */ /* 0x000fe400078ec0ff */
[----:B------:R-:W-:-:S02]  /*a840*/  F2FP.SATFINITE.E4M3.F32.PACK_AB_MERGE_C R41, R47, R46, R49 ;  /* 0x0000002e2f29723e */ /* 0x000fc40004807031 */
[----:B------:R-:W-:Y:S01]  /*a850*/  F2FP.SATFINITE.E4M3.F32.PACK_AB_MERGE_C R42, R51, R48, R53 ;  /* 0x00000030332a723e */ /* 0x000fe20004807035 */
[----:B------:R-:W-:Y:S01]  /*a860*/  IMAD R7, R8, 0x40, R7 ;  /* 0x0000004008077824 */ /* 0x000fe200078e0207 */
[----:B------:R-:W-:Y:S02]  /*a870*/  LOP3.LUT R8, R217, 0x10, RZ, 0xc0, !PT ;  /* 0x00000010d9087812 */ /* 0x000fe400078ec0ff */
[----:B------:R-:W-:-:S03]  /*a880*/  F2FP.SATFINITE.E4M3.F32.PACK_AB_MERGE_C R43, R55, R52, R56 ;  /* 0x00000034372b723e */ /* 0x000fc60004807038 */
[----:B------:R-:W-:-:S05]  /*a890*/  IMAD.SHL.U32 R8, R8, 0x4, RZ ;  /* 0x0000000408087824 */ /* 0x000fca00078e00ff */
[----:B------:R-:W-:Y:S02]  /*a8a0*/  LOP3.LUT R7, R7, R8, RZ, 0x3c, !PT ;  /* 0x0000000807077212 */ /* 0x000fe400078e3cff */
[----:B0-----:R-:W-:-:S04]  /*a8b0*/  LOP3.LUT R29, R215, 0x7f, RZ, 0xc0, !PT ;  /* 0x0000007fd71d7812 */ /* 0x001fc800078ec0ff */
[C---:B------:R-:W-:Y:S02]  /*a8c0*/  LOP3.LUT R8, R29.reuse, 0x50, RZ, 0x3c, !PT ;  /* 0x000000501d087812 */ /* 0x040fe400078e3cff */
[C---:B------:R-:W-:Y:S02]  /*a8d0*/  LOP3.LUT R215, R29.reuse, 0x60, RZ, 0x3c, !PT ;  /* 0x000000601dd77812 */ /* 0x040fe400078e3cff */
[----:B------:R-:W-:Y:S01]  /*a8e0*/  LOP3.LUT R29, R29, 0x70, RZ, 0x3c, !PT ;  /* 0x000000701d1d7812 */ /* 0x000fe200078e3cff */
[----:B------:R0:W-:Y:S04]  /*a8f0*/  STS.U8 [R8+UR14+0x6280], R10 ;  /* 0x0062800a08007988 */ /* 0x0001e8000800000e */
[----:B------:R-:W-:Y:S04]  /*a900*/  STS.U8 [R8+UR14+0x6680], R12 ;  /* 0x0066800c08007988 */ /* 0x000fe8000800000e */
[----:B------:R-:W-:Y:S01]  /*a910*/  STS.U8 [R8+UR14+0x6a80], R14 ;  /* 0x006a800e08007988 */ /* 0x000fe2000800000e */
[----:B0-----:R-:W-:-:S03]  /*a920*/  F2FP.SATFINITE.E4M3.F32.PACK_AB_MERGE_C R10, R22, R20, R26 ;  /* 0x00000014160a723e */ /* 0x001fc6000480701a */
[----:B------:R-:W-:Y:S04]  /*a930*/  STS.U8 [R8+UR14+0x6e80], R18 ;  /* 0x006e801208007988 */ /* 0x000fe8000800000e */
[----:B------:R0:W-:Y:S04]  /*a940*/  STS.U8 [R8+UR14+0x7280], R58 ;  /* 0x0072803a08007988 */ /* 0x0001e8000800000e */
[----:B---3--:R-:W-:Y:S04]  /*a950*/  STS.U8 [R8+UR14+0x7680], R23 ;  /* 0x0076801708007988 */ /* 0x008fe8000800000e */
[----:B------:R-:W-:Y:S01]  /*a960*/  STS.U8 [R8+UR14+0x7a80], R34 ;  /* 0x007a802208007988 */ /* 0x000fe2000800000e */
[----:B0-----:R-:W-:-:S03]  /*a970*/  LOP3.LUT R58, R217, 0xf, RZ, 0xc0, !PT ;  /* 0x0000000fd93a7812 */ /* 0x001fc600078ec0ff */
[----:B------:R0:W-:Y:S02]  /*a980*/  STS.U8 [R8+UR14+0x7e80], R59 ;  /* 0x007e803b08007988 */ /* 0x0001e4000800000e */
[----:B------:R-:W-:Y:S02]  /*a990*/  IMAD R58, R58, 0x80, R7 ;  /* 0x000000803a3a7824 */ /* 0x000fe400078e0207 */
[----:B------:R-:W-:Y:S01]  /*a9a0*/  STS.U8 [R215+UR14+0x6300], R207 ;  /* 0x006300cfd7007988 */ /* 0x000fe2000800000e */
[----:B------:R-:W-:Y:S02]  /*a9b0*/  F2FP.SATFINITE.E4M3.F32.PACK_AB_MERGE_C R7, R11, R9, R232 ;  /* 0x000000090b07723e */ /* 0x000fe400048070e8 */
[----:B------:R-:W-:Y:S01]  /*a9c0*/  F2FP.SATFINITE.E4M3.F32.PACK_AB_MERGE_C R9, R19, R17, R21 ;  /* 0x000000111309723e */ /* 0x000fe20004807015 */
[----:B------:R-:W-:Y:S01]  /*a9d0*/  STS.U8 [R215+UR14+0x6700], R209 ;  /* 0x006700d1d7007988 */ /* 0x000fe2000800000e */
[----:B------:R-:W-:Y:S02]  /*a9e0*/  F2FP.SATFINITE.E4M3.F32.PACK_AB_MERGE_C R11, R25, R24, R30 ;  /* 0x00000018190b723e */ /* 0x000fe4000480701e */
[----:B0-----:R-:W-:Y:S01]  /*a9f0*/  F2FP.SATFINITE.E4M3.F32.PACK_AB_MERGE_C R8, R15, R13, R16 ;  /* 0x0000000d0f08723e */ /* 0x001fe20004807010 */
[----:B------:R-:W-:Y:S01]  /*aa00*/  STS.U8 [R215+UR14+0x6b00], R60 ;  /* 0x006b003cd7007988 */ /* 0x000fe2000800000e */
[----:B------:R-:W-:Y:S01]  /*aa10*/  FADD R13, -R0, R177 ;  /* 0x000000b1000d7221 */ /* 0x000fe20000000100 */
[----:B------:R-:W-:-:S02]  /*aa20*/  LOP3.LUT R12, R58, 0x10, RZ, 0x3c, !PT ;  /* 0x000000103a0c7812 */ /* 0x000fc400078e3cff */
[----:B----4-:R-:W-:Y:S01]  /*aa30*/  STS.U8 [R215+UR14+0x6f00], R61 ;  /* 0x006f003dd7007988 */ /* 0x010fe2000800000e */
[----:B------:R-:W-:Y:S01]  /*aa40*/  FMUL R13, R13, 1.4426950216293334961 ;  /* 0x3fb8aa3b0d0d7820 */ /* 0x000fe20000400000 */
[C---:B------:R-:W-:Y:S02]  /*aa50*/  LOP3.LUT R45, R58.reuse, 0x30, RZ, 0x3c, !PT ;  /* 0x000000303a2d7812 */ /* 0x040fe400078e3cff */
[----:B-----5:R-:W-:Y:S01]  /*aa60*/  STS.U8 [R215+UR14+0x7300], R62 ;  /* 0x0073003ed7007988 */ /* 0x020fe2000800000e */
[----:B------:R0:W1:Y:S03]  /*aa70*/  MUFU.EX2 R59, R13 ;  /* 0x0000000d003b7308 */ /* 0x0000660000000800 */
[----:B--2---:R-:W-:Y:S04]  /*aa80*/  STS.U8 [R215+UR14+0x7700], R63 ;  /* 0x0077003fd7007988 */ /* 0x004fe8000800000e */
        /* <DEDUP_REMOVED lines=10> */
[----:B------:R2:W-:Y:S04]  /*ab30*/  STS.128 [R58+UR14], R4 ;  /* 0x000000043a007988 */ /* 0x0005e80008000c0e */
[----:B------:R0:W-:Y:S01]  /*ab40*/  STS.128 [R12+UR14], R8 ;  /* 0x000000080c007988 */ /* 0x0001e20008000c0e */
[----:B--2---:R-:W-:Y:S01]  /*ab50*/  LOP3.LUT R58, R58, 0x20, RZ, 0x3c, !PT ;  /* 0x000000203a3a7812 */ /* 0x004fe200078e3cff */
[----:B0-----:R-:W-:Y:S01]  /*ab60*/  LDTM.16dp32bit_t0_t15.x32 R4, tmem[UR15] ;  /* 0x0000000f000479ee */ /* 0x001fe20008a80000 */
[----:B------:R-:W1:Y:S03]  /*ab70*/  LDTM.16dp32bit_t16_t31.x32 R4, tmem[UR15+0x20] ;  /* 0x0000200f000479ee */ /* 0x000e660008aa0000 */
[----:B------:R0:W-:Y:S04]  /*ab80*/  STS.128 [R58+UR14], R36 ;  /* 0x000000243a007988 */ /* 0x0001e80008000c0e */
[----:B------:R0:W-:Y:S01]  /*ab90*/  STS.128 [R45+UR14], R40 ;  /* 0x000000282d007988 */ /* 0x0001e20008000c0e */
[----:B------:R-:W-:Y:S01]  /*aba0*/  NOP ;  /* 0x0000000000007918 */ /* 0x000fe20000000000 */
[C---:B-1----:R-:W-:Y:S01]  /*abb0*/  FMUL R4, R59.reuse, R4 ;  /* 0x000000043b047220 */ /* 0x042fe20000400000 */
        /* <DEDUP_REMOVED lines=32> */
[----:B------:R0:W-:Y:S01]  /*adc0*/  STTM.16dp32bit_t16_t31.x32 tmem[UR15+0x20], R4 ;  /* 0x00002004000079ed */ /* 0x0001e20008aa000f */
[----:B------:R-:W1:Y:S02]  /*add0*/  FENCE.VIEW.ASYNC.T ;  /* 0x00000000000073c6 */ /* 0x000e640000000200 */
[----:B-1----:R-:W-:Y:S06]  /*ade0*/  BAR.SYNC.DEFER_BLOCKING 0x0 ;  /* 0x0000000000007b1d */ /* 0x002fec0000010000 */
[----:B------:R1:W-:Y:S06]  /*adf0*/  MEMBAR.ALL.CTA ;  /* 0x0000000000007992 */ /* 0x0003ec0000008000 */
[----:B-1----:R-:W1:Y:S02]  /*ae00*/  FENCE.VIEW.ASYNC.S ;  /* 0x00000000000073c6 */ /* 0x002e640000000000 */
[----:B-1----:R-:W-:Y:S06]  /*ae10*/  BAR.SYNC.DEFER_BLOCKING 0x0 ;  /* 0x0000000000007b1d */ /* 0x002fec0000010000 */
[----:B------:R-:W-:Y:S05]  /*ae20*/  BRA.U UP1, `(.L_x_15) ;  /* 0x00000001014c7547 */ /* 0x000fea000b800000 */
[----:B------:R-:W-:Y:S01]  /*ae30*/  UMOV UR21, 0x40004040 ;  /* 0x4000404000157882 */ /* 0x000fe20000000000 */
        /* <DEDUP_REMOVED lines=18> */
.L_x_15:
[----:B0-----:R-:W2:Y:S01]  /*af60*/  LDL.LU R4, [R1+0x150] ;  /* 0x0001500001047983 */ /* 0x001ea20000300800 */
[----:B------:R-:W-:Y:S01]  /*af70*/  UIADD3 UR32, UPT, UPT, UR32, 0x1, URZ ;  /* 0x0000000120207890 */ /* 0x000fe2000fffe0ff */
[----:B------:R-:W-:Y:S01]  /*af80*/  IMAD.U32 R206, RZ, RZ, UR6 ;  /* 0x00000006ffce7e24 */ /* 0x000fe2000f8e00ff */
[----:B------:R-:W-:Y:S01]  /*af90*/  UIADD3 UR11, UPT, UPT, UR33, -0x80, URZ ;  /* 0xffffff80210b7890 */ /* 0x000fe2000fffe0ff */
[----:B------:R-:W-:Y:S01]  /*afa0*/  IMAD.MOV.U32 R177, RZ, RZ, R0 ;  /* 0x000000ffffb17224 */ /* 0x000fe200078e0000 */
[----:B------:R-:W-:Y:S02]  /*afb0*/  UISETP.GT.AND UP2, UPT, UR32, 0x1, UPT ;  /* 0x000000012000788c */ /* 0x000fe4000bf44270 */
[----:B------:R-:W-:Y:S02]  /*afc0*/  UIADD3 UR8, UPT, UPT, UR8, 0x80, URZ ;  /* 0x0000008008087890 */ /* 0x000fe4000fffe0ff */
[----:B-1----:R-:W-:Y:S02]  /*afd0*/  USEL UR7, URZ, 0x1, !UP2 ;  /* 0x00000001ff077887 */ /* 0x002fe4000d000000 */
[----:B------:R-:W-:-:S02]  /*afe0*/  USEL UR32, UR32, URZ, !UP2 ;  /* 0x000000ff20207287 */ /* 0x000fc4000d000000 */
[----:B------:R-:W-:Y:S02]  /*aff0*/  UISETP.GE.AND UP2, UPT, UR8, UR11, UPT ;  /* 0x0000000b0800728c */ /* 0x000fe4000bf46270 */
[----:B------:R-:W-:Y:S02]  /*b000*/  USHF.L.U32 UR10, UR49, 0x7, URZ ;  /* 0x00000007310a7899 */ /* 0x000fe400080006ff */
[----:B------:R-:W-:Y:S02]  /*b010*/  ULOP3.LUT UR7, UR6, UR7, URZ, 0x3c, !UPT ;  /* 0x0000000706077292 */ /* 0x000fe4000f8e3cff */
[----:B------:R-:W-:Y:S01]  /*b020*/  UIADD3 UR9, UPT, UPT, UR10, UR9, URZ ;  /* 0x000000090a097290 */ /* 0x000fe2000fffe0ff */
[----:B--2---:R-:W-:-:S05]  /*b030*/  FFMA R4, R59, R4, R252 ;  /* 0x000000043b047223 */ /* 0x004fca00000000fc */
[----:B------:R0:W-:Y:S02]  /*b040*/  STL [R1+0x150], R4 ;  /* 0x0001500401007387 */ /* 0x0001e40000100800 */
[----:B0-----:R-:W0:Y:S02]  /*b050*/  LDC R4, c[0x0][0x3c4] ;  /* 0x0000f100ff047b82 */ /* 0x001e240000000800 */
[----:B0-----:R-:W-:-:S04]  /*b060*/  IMAD.SHL.U32 R4, R4, 0x80, RZ ;  /* 0x0000008004047824 */ /* 0x001fc800078e00ff */
[----:B------:R-:W-:Y:S01]  /*b070*/  IMAD.IADD R176, R4, 0x1, R176 ;  /* 0x0000000104b07824 */ /* 0x000fe200078e02b0 */
[----:B------:R-:W-:Y:S06]  /*b080*/  BRA.U !UP2, `(.L_x_16) ;  /* 0xffffffb90a847547 */ /* 0x000fec000b83ffff */
.L_x_11:
[----:B------:R-:W2:Y:S01]  /*b090*/  LDL.LU R5, [R1+0x150] ;  /* 0x0001500001057983 */ /* 0x000ea20000300800 */
[----:B------:R-:W1:Y:S01]  /*b0a0*/  LDCU UR4, c[0x0][0x3f0] ;  /* 0x00007e00ff0477ac */ /* 0x000e620008000800 */
[----:B0-----:R-:W0:Y:S01]  /*b0b0*/  S2R R4, SR_TID.X ;  /* 0x0000000000047919 */ /* 0x001e220000002100 */
[----:B-1----:R-:W-:Y:S01]  /*b0c0*/  UISETP.GE.AND UP0, UPT, UR4, 0x1, UPT ;  /* 0x000000010400788c */ /* 0x002fe2000bf06270 */
[C---:B0-----:R-:W-:Y:S02]  /*b0d0*/  LOP3.LUT R3, R4.reuse, 0x10, RZ, 0xc0, !PT ;  /* 0x0000001004037812 */ /* 0x041fe400078ec0ff */
[----:B------:R-:W-:Y:S02]  /*b0e0*/  LOP3.LUT R38, R4, 0xf, RZ, 0xc0, !PT ;  /* 0x0000000f04267812 */ /* 0x000fe400078ec0ff */
[----:B------:R-:W-:Y:S02]  /*b0f0*/  SHF.R.U32.HI R36, RZ, 0x2, R4 ;  /* 0x00000002ff247819 */ /* 0x000fe40000011604 */
[----:B------:R-:W-:Y:S01]  /*b100*/  LEA R3, R3, UR14, 0x7 ;  /* 0x0000000e03037c11 */ /* 0x000fe2000f8e38ff */
[----:B--2---:R-:W-:-:S04]  /*b110*/  IMAD.MOV.U32 R43, RZ, RZ, R5 ;  /* 0x000000ffff2b7224 */ /* 0x004fc800078e0005 */
[----:B------:R-:W-:Y:S01]  /*b120*/  FMUL R2, R43, 8388608 ;  /* 0x4b0000002b027820 */ /* 0x000fe20000400000 */
[----:B------:R-:W-:Y:S06]  /*b130*/  BRA.U !UP0, `(.L_x_17) ;  /* 0x0000000108107547 */ /* 0x000fec000b800000 */
[----:B------:R-:W-:-:S06]  /*b140*/  USHF.L.U32 UR6, UR6, 0x1f, URZ ;  /* 0x0000001f06067899 */ /* 0x000fcc00080006ff */
[----:B------:R-:W-:-:S04]  /*b150*/  IMAD.U32 R4, RZ, RZ, UR6 ;  /* 0x00000006ff047e24 */ /* 0x000fc8000f8e00ff */
[----:B------:R-:W0:Y:S02]  /*b160*/  SYNCS.PHASECHK.TRANS64.TRYWAIT P2, [UR17], R4 ;  /* 0x00000004ff0075a7 */ /* 0x000e240008041111 */
[----:B0-----:R-:W-:Y:S05]  /*b170*/  @!P2 BRA `(.L_x_18) ;  /* 0x0000001c00aca947 */ /* 0x001fea0003800000 */
.L_x_17:
[----:B------:R-:W-:Y:S01]  /*b180*/  BAR.SYNC.DEFER_BLOCKING 0x0 ;  /* 0x0000000000007b1d */ /* 0x000fe20000010000 */
[C---:B------:R-:W-:Y:S01]  /*b190*/  FSETP.GT.AND P2, PT, |R43|.reuse, 8.50705917302346158658e+37, PT ;  /* 0x7e8000002b00780b */ /* 0x040fe20003f44200 */
[----:B------:R-:W-:Y:S01]  /*b1a0*/  IMAD R38, R38, 0x10, R3 ;  /* 0x0000001026267824 */ /* 0x000fe200078e0203 */
[C---:B------:R-:W-:Y:S02]  /*b1b0*/  FSETP.GEU.AND P4, PT, |R43|.reuse, 1.175494350822287508e-38, PT ;  /* 0x008000002b00780b */ /* 0x040fe40003f8e200 */
[----:B------:R-:W-:-:S03]  /*b1c0*/  FSETP.GEU.AND P3, PT, R43, 1.175494350822287508e-38, PT ;  /* 0x008000002b00780b */ /* 0x000fc60003f6e000 */
[----:B------:R-:W0:Y:S01]  /*b1d0*/  LDC R66, c[0x0][0x3e8] ;  /* 0x0000fa00ff427b82 */ /* 0x000e220000000800 */
[----:B------:R-:W-:Y:S01]  /*b1e0*/  LOP3.LUT R36, R36, 0x18, RZ, 0xc0, !PT ;  /* 0x0000001824247812 */ /* 0x000fe200078ec0ff */
[----:B------:R-:W1:Y:S01]  /*b1f0*/  S2R R46, SR_TID.X ;  /* 0x00000000002e7919 */ /* 0x000e620000002100 */
[----:B------:R-:W-:Y:S01]  /*b200*/  FSEL R44, R2, R43, !P3 ;  /* 0x0000002b022c7208 */ /* 0x000fe20005800000 */
[----:B------:R-:W2:Y:S01]  /*b210*/  LDCU.64 UR4, c[0x0][0x3e0] ;  /* 0x00007c00ff0477ac */ /* 0x000ea20008000a00 */
[----:B------:R-:W3:Y:S01]  /*b220*/  S2R R82, SR_CTAID.X ;  /* 0x0000000000527919 */ /* 0x000ee20000002500 */
[----:B------:R-:W-:Y:S02]  /*b230*/  @P2 FMUL R43, R43, 0.25 ;  /* 0x3e8000002b2b2820 */ /* 0x000fe40000400000 */
[----:B------:R-:W-:Y:S01]  /*b240*/  VIADD R3, R44, 0xc0cafb0d ;  /* 0xc0cafb0d2c037836 */ /* 0x000fe20000000000 */
[----:B------:R-:W4:Y:S01]  /*b250*/  LDC.64 R72, c[0x0][0x398] ;  /* 0x0000e600ff487b82 */ /* 0x000f220000000a00 */
[----:B------:R-:W-:-:S03]  /*b260*/  @!P4 FMUL R43, R43, 16777216 ;  /* 0x4b8000002b2bc820 */ /* 0x000fc60000400000 */
[----:B------:R-:W-:Y:S01]  /*b270*/  LOP3.LUT R37, R3, 0xff800000, RZ, 0xc0, !PT ;  /* 0xff80000003257812 */ /* 0x000fe200078ec0ff */
[----:B------:R-:W1:Y:S03]  /*b280*/  @!P1 SYNCS.CCTL.IV [UR14+0x9000] ;  /* 0x00900000ff0099b1 */ /* 0x000e66000800000e */
[----:B-1----:R-:W-:Y:S01]  /*b290*/  BAR.SYNC.DEFER_BLOCKING 0x0 ;  /* 0x0000000000007b1d */ /* 0x002fe20000010000 */
[----:B--2---:R-:W-:-:S05]  /*b2a0*/  UIMAD UR4, UR13, UR4, URZ ;  /* 0x000000040d0472a4 */ /* 0x004fca000f8e02ff */
[----:B------:R-:W-:Y:S01]  /*b2b0*/  LDTM.16dp32bit_t0_t15.x32 R4, tmem[UR15] ;  /* 0x0000000f000479ee */ /* 0x000fe20008a80000 */
[----:B------:R-:W1:Y:S01]  /*b2c0*/  LDTM.16dp32bit_t16_t31.x32 R4, tmem[UR15+0x20] ;  /* 0x0000200f000479ee */ /* 0x000e620008aa0000 */
[C---:B------:R-:W-:Y:S01]  /*b2d0*/  LOP3.LUT R45, R46.reuse, 0x60, RZ, 0xc0, !PT ;  /* 0x000000602e2d7812 */ /* 0x040fe200078ec0ff */
[----:B------:R-:W-:Y:S01]  /*b2e0*/  IMAD.SHL.U32 R41, R46, 0x10, RZ ;  /* 0x000000102e297824 */ /* 0x000fe200078e00ff */
[----:B------:R-:W-:Y:S02]  /*b2f0*/  LOP3.LUT R2, R36, 0x1f, R46, 0xf8, !PT ;  /* 0x0000001f24027812 */ /* 0x000fe400078ef82e */
[----:B------:R-:W-:Y:S01]  /*b300*/  FSEL R36, RZ, -23, P3 ;  /* 0xc1b80000ff247808 */ /* 0x000fe20001800000 */
[----:B------:R-:W-:Y:S01]  /*b310*/  IMAD R40, R45, 0x8, R38 ;  /* 0x000000082d287824 */ /* 0x000fe200078e0226 */
[----:B------:R-:W-:Y:S01]  /*b320*/  LOP3.LUT R41, R41, 0x30, RZ, 0xc0, !PT ;  /* 0x0000003029297812 */ /* 0x000fe200078ec0ff */
[----:B------:R-:W2:Y:S01]  /*b330*/  MUFU.RCP R38, R43 ;  /* 0x0000002b00267308 */ /* 0x000ea20000001000 */
[----:B------:R-:W-:Y:S01]  /*b340*/  IMAD.SHL.U32 R39, R2, 0x8, RZ ;  /* 0x0000000802277824 */ /* 0x000fe200078e00ff */
[----:B------:R-:W0:Y:S01]  /*b350*/  @!P1 SYNCS.CCTL.IV [UR14+0x9008] ;  /* 0x00900800ff0099b1 */ /* 0x000e22000800000e */
[----:B------:R-:W-:Y:S01]  /*b360*/  LOP3.LUT R84, R46, 0x3f, RZ, 0xc0, !PT ;  /* 0x0000003f2e547812 */ /* 0x000fe200078ec0ff */
[----:B------:R-:W-:Y:S01]  /*b370*/  NOP ;  /* 0x0000000000007918 */ /* 0x000fe20000000000 */
[----:B------:R-:W-:Y:S01]  /*b380*/  FSETP.NEU.AND P1, PT, R44, RZ, PT ;  /* 0x000000ff2c00720b */ /* 0x000fe20003f2d000 */
[----:B------:R-:W-:Y:S01]  /*b390*/  IMAD.SHL.U32 R2, R2, 0x10, RZ ;  /* 0x0000001002027824 */ /* 0x000fe200078e00ff */
[----:B------:R-:W-:Y:S01]  /*b3a0*/  LOP3.LUT R42, R39, 0xc0, RZ, 0xc0, !PT ;  /* 0x000000c0272a7812 */ /* 0x000fe200078ec0ff */
[----:B---3--:R-:W-:Y:S01]  /*b3b0*/  IMAD R82, R82, 0x40, R84 ;  /* 0x0000004052527824 */ /* 0x008fe200078e0254 */
[----:B------:R-:W-:Y:S01]  /*b3c0*/  I2FP.F32.S32 R39, R37 ;  /* 0x0000002500277245 */ /* 0x000fe20000201400 */
[----:B-1----:R-:W-:Y:S01]  /*b3d0*/  @P2 FMUL R4, R4, 0.25 ;  /* 0x3e80000004042820 */ /* 0x002fe20000400000 */
[----:B------:R-:W-:Y:S01]  /*b3e0*/  @P2 FMUL R5, R5, 0.25 ;  /* 0x3e80000005052820 */ /* 0x000fe20000400000 */
        /* <DEDUP_REMOVED lines=8> */
[----:B------:R-:W-:Y:S01]  /*b470*/  @!P4 FMUL R4, R4, 16777216 ;  /* 0x4b8000000404c820 */ /* 0x000fe20000400000 */
        /* <DEDUP_REMOVED lines=31> */
[C---:B--2---:R-:W-:Y:S01]  /*b670*/  FMUL R4, R38.reuse, R4 ;  /* 0x0000000426047220 */ /* 0x044fe20000400000 */
        /* <DEDUP_REMOVED lines=8> */
[----:B------:R-:W-:Y:S01]  /*b700*/  FMUL R19, R38, R19 ;  /* 0x0000001326137220 */ /* 0x000fe20000400000 */
        /* <DEDUP_REMOVED lines=22> */
[----:B------:R-:W-:Y:S01]  /*b870*/  F2FP.SATFINITE.E4M3.F32.PACK_AB_MERGE_C R4, R5, R4, RZ ;  /* 0x000000040504723e */ /* 0x000fe200048070ff */
[C---:B------:R-:W-:Y:S01]  /*b880*/  FMUL R10, R38.reuse, R10 ;  /* 0x0000000a260a7220 */ /* 0x040fe20000400000 */
[----:B------:R-:W-:Y:S01]  /*b890*/  F2FP.SATFINITE.E4M3.F32.PACK_AB_MERGE_C R6, R7, R6, RZ ;  /* 0x000000060706723e */ /* 0x000fe200048070ff */
[C---:B------:R-:W-:Y:S01]  /*b8a0*/  FMUL R11, R38.reuse, R11 ;  /* 0x0000000b260b7220 */ /* 0x040fe20000400000 */
[----:B------:R-:W-:Y:S01]  /*b8b0*/  F2FP.SATFINITE.E4M3.F32.PACK_AB_MERGE_C R8, R9, R8, RZ ;  /* 0x000000080908723e */ /* 0x000fe200048070ff */
        /* <DEDUP_REMOVED lines=20> */
[----:B------:R-:W-:Y:S01]  /*ba00*/  F2FP.SATFINITE.E4M3.F32.PACK_AB_MERGE_C R16, R17, R16, RZ ;  /* 0x000000101110723e */ /* 0x000fe200048070ff */
[----:B------:R-:W-:Y:S01]  /*ba10*/  IMAD.IADD R37, R44, 0x1, -R37 ;  /* 0x000000012c257824 */ /* 0x000fe200078e0a25 */
[----:B------:R-:W-:Y:S01]  /*ba20*/  F2FP.SATFINITE.E4M3.F32.PACK_AB_MERGE_C R18, R19, R18, RZ ;  /* 0x000000121312723e */ /* 0x000fe200048070ff */
[----:B------:R-:W-:Y:S01]  /*ba30*/  FFMA.FTZ R36, R39, 1.1920928955078125e-07, R36 ;  /* 0x3400000027247823 */ /* 0x000fe20000010024 */
[----:B------:R-:W-:Y:S01]  /*ba40*/  LOP3.LUT R17, R4, 0xffff, RZ, 0xc0, !PT ;  /* 0x0000ffff04117812 */ /* 0x000fe200078ec0ff */
[----:B------:R-:W-:Y:S01]  /*ba50*/  FADD R37, R37, -1 ;  /* 0xbf80000025257421 */ /* 0x000fe20000000000 */
[----:B------:R-:W-:-:S02]  /*ba60*/  LOP3.LUT R38, R6, 0xffff, RZ, 0xc0, !PT ;  /* 0x0000ffff06267812 */ /* 0x000fc400078ec0ff */
[----:B------:R-:W-:Y:S02]  /*ba70*/  LOP3.LUT R19, R8, 0xffff, RZ, 0xc0, !PT ;  /* 0x0000ffff08137812 */ /* 0x000fe400078ec0ff */
[----:B------:R-:W-:Y:S01]  /*ba80*/  IADD3 R3, PT, PT, R42, UR14, R41 ;  /* 0x0000000e2a037c10 */ /* 0x000fe2000fffe029 */
[----:B------:R-:W-:Y:S01]  /*ba90*/  IMAD.MOV.U32 R42, RZ, RZ, 0x3dc6b27f ;  /* 0x3dc6b27fff2a7424 */ /* 0x000fe200078e00ff */
[----:B------:R-:W-:Y:S02]  /*baa0*/  F2FP.SATFINITE.E4M3.F32.PACK_AB_MERGE_C R12, R13, R12, RZ ;  /* 0x0000000c0d0c723e */ /* 0x000fe400048070ff */
[----:B------:R-:W-:Y:S02]  /*bab0*/  F2FP.SATFINITE.E4M3.F32.PACK_AB_MERGE_C R14, R15, R14, RZ ;  /* 0x0000000e0f0e723e */ /* 0x000fe400048070ff */
[----:B------:R-:W-:Y:S02]  /*bac0*/  PRMT R5, R19, 0x3340, R0 ;  /* 0x0000334013057816 */ /* 0x000fe40000000000 */
[----:B------:R-:W-:-:S02]  /*bad0*/  PRMT R4, R17, 0x3340, R38 ;  /* 0x0000334011047816 */ /* 0x000fc40000000026 */
[----:B------:R-:W-:Y:S02]  /*bae0*/  F2FP.SATFINITE.E4M3.F32.PACK_AB_MERGE_C R10, R11, R10, RZ ;  /* 0x0000000a0b0a723e */ /* 0x000fe400048070ff */
[----:B------:R-:W-:Y:S02]  /*baf0*/  F2FP.SATFINITE.E4M3.F32.PACK_AB_MERGE_C R20, R21, R20, RZ ;  /* 0x000000141514723e */ /* 0x000fe400048070ff */
[----:B------:R-:W-:Y:S02]  /*bb00*/  F2FP.SATFINITE.E4M3.F32.PACK_AB_MERGE_C R22, R23, R22, RZ ;  /* 0x000000161716723e */ /* 0x000fe400048070ff */
[----:B------:R-:W-:Y:S02]  /*bb10*/  LOP3.LUT R12, R12, 0xffff, RZ, 0xc0, !PT ;  /* 0x0000ffff0c0c7812 */ /* 0x000fe400078ec0ff */
[----:B------:R-:W-:Y:S02]  /*bb20*/  LOP3.LUT R21, R14, 0xffff, RZ, 0xc0, !PT ;  /* 0x0000ffff0e157812 */ /* 0x000fe400078ec0ff */
[----:B------:R-:W-:-:S02]  /*bb30*/  LOP3.LUT R23, R16, 0xffff, RZ, 0xc0, !PT ;  /* 0x0000ffff10177812 */ /* 0x000fc400078ec0ff */
[----:B------:R-:W-:Y:S01]  /*bb40*/  PRMT R11, R4, 0x5410, R5 ;  /* 0x00005410040b7816 */ /* 0x000fe20000000005 */
[----:B------:R-:W-:Y:S01]  /*bb50*/  FFMA.FTZ R4, R37, R42, -0.16845393180847167969 ;  /* 0xbe2c7f3025047423 */ /* 0x000fe2000001002a */
[----:B------:R-:W-:Y:S02]  /*bb60*/  F2FP.SATFINITE.E4M3.F32.PACK_AB_MERGE_C R24, R25, R24, RZ ;  /* 0x000000181918723e */ /* 0x000fe400048070ff */
[----:B------:R-:W-:Y:S01]  /*bb70*/  PRMT R7, R23, 0x3340, R0 ;  /* 0x0000334017077816 */ /* 0x000fe20000000000 */
[----:B------:R-:W-:Y:S01]  /*bb80*/  FFMA.FTZ R4, R37, R4, 0.1716887056827545166 ;  /* 0x3e2fcf2a25047423 */ /* 0x000fe20000010004 */
[----:B------:R-:W-:Y:S02]  /*bb90*/  PRMT R6, R12, 0x3340, R21 ;  /* 0x000033400c067816 */ /* 0x000fe40000000015 */
[----:B------:R-:W-:Y:S01]  /*bba0*/  F2FP.SATFINITE.E4M3.F32.PACK_AB_MERGE_C R26, R27, R26, RZ ;  /* 0x0000001a1b1a723e */ /* 0x000fe200048070ff */
[----:B------:R-:W-:Y:S01]  /*bbb0*/  FFMA.FTZ R4, R37, R4, -0.17900948226451873779 ;  /* 0xbe374e4325047423 */ /* 0x000fe20000010004 */
[----:B------:R-:W-:-:S02]  /*bbc0*/  LOP3.LUT R20, R20, 0xffff, RZ, 0xc0, !PT ;  /* 0x0000ffff14147812 */ /* 0x000fc400078ec0ff */
[----:B------:R-:W-:Y:S01]  /*bbd0*/  LOP3.LUT R27, R24, 0xffff, RZ, 0xc0, !PT ;  /* 0x0000ffff181b7812 */ /* 0x000fe200078ec0ff */
[----:B------:R-:W-:Y:S01]  /*bbe0*/  FFMA.FTZ R4, R37, R4, 0.20512372255325317383 ;  /* 0x3e520bf425047423 */ /* 0x000fe20000010004 */
[----:B------:R-:W-:Y:S02]  /*bbf0*/  LOP3.LUT R25, R22, 0xffff, RZ, 0xc0, !PT ;  /* 0x0000ffff16197812 */ /* 0x000fe400078ec0ff */
[----:B------:R-:W-:Y:S01]  /*bc00*/  F2FP.SATFINITE.E4M3.F32.PACK_AB_MERGE_C R28, R29, R28, RZ ;  /* 0x0000001c1d1c723e */ /* 0x000fe200048070ff */
[----:B------:R-:W-:Y:S01]  /*bc10*/  FFMA.FTZ R4, R37, R4, -0.24046532809734344482 ;  /* 0xbe763c8b25047423 */ /* 0x000fe20000010004 */
[----:B------:R-:W-:Y:S02]  /*bc20*/  F2FP.SATFINITE.E4M3.F32.PACK_AB_MERGE_C R30, R31, R30, RZ ;  /* 0x0000001e1f1e723e */ /* 0x000fe400048070ff */
[----:B------:R-:W-:Y:S01]  /*bc30*/  F2FP.SATFINITE.E4M3.F32.PACK_AB_MERGE_C R32, R33, R32, RZ ;  /* 0x000000202120723e */ /* 0x000fe200048070ff */
[----:B------:R-:W-:Y:S01]  /*bc40*/  FFMA.FTZ R4, R37, R4, 0.28857114911079406738 ;  /* 0x3e93bf9925047423 */ /* 0x000fe20000010004 */
[----:B------:R-:W-:-:S02]  /*bc50*/  PRMT R13, R6, 0x5410, R7 ;  /* 0x00005410060d7816 */ /* 0x000fc40000000007 */
[----:B------:R-:W-:Y:S01]  /*bc60*/  SHF.R.U32.HI R5, RZ, 0x8, R17 ;  /* 0x00000008ff057819 */ /* 0x000fe20000011611 */
[C---:B------:R-:W-:Y:S01]  /*bc70*/  FFMA.FTZ R4, R37.reuse, R4, -0.36067417263984680176 ;  /* 0xbeb8aa4925047423 */ /* 0x040fe20000010004 */
[----:B------:R-:W-:Y:S02]  /*bc80*/  SHF.R.U32.HI R6, RZ, 0x8, R38 ;  /* 0x00000008ff067819 */ /* 0x000fe40000011626 */
[----:B------:R-:W-:Y:S01]  /*bc90*/  SHF.R.U32.HI R7, RZ, 0x8, R19 ;  /* 0x00000008ff077819 */ /* 0x000fe20000011613 */
[----:B------:R-:W-:Y:S01]  /*bca0*/  FFMA.FTZ R4, R37, R4, 0.48089820146560668945 ;  /* 0x3ef6384a25047423 */ /* 0x000fe20000010004 */
[----:B------:R-:W-:Y:S02]  /*bcb0*/  PRMT R9, R27, 0x3340, R0 ;  /* 0x000033401b097816 */ /* 0x000fe40000000000 */
[----:B------:R-:W-:Y:S01]  /*bcc0*/  PRMT R8, R20, 0x3340, R25 ;  /* 0x0000334014087816 */ /* 0x000fe20000000019 */
[----:B------:R-:W-:Y:S01]  /*bcd0*/  FFMA.FTZ R4, R37, R4, -0.72134751081466674805 ;  /* 0xbf38aa3b25047423 */ /* 0x000fe20000010004 */
[----:B------:R-:W-:-:S02]  /*bce0*/  LOP3.LUT R28, R28, 0xffff, RZ, 0xc0, !PT ;  /* 0x0000ffff1c1c7812 */ /* 0x000fc400078ec0ff */
[----:B------:R-:W-:Y:S01]  /*bcf0*/  LOP3.LUT R29, R30, 0xffff, RZ, 0xc0, !PT ;  /* 0x0000ffff1e1d7812 */ /* 0x000fe200078ec0ff */
[----:B------:R-:W-:Y:S01]  /*bd00*/  FMUL R4, R37, R4 ;  /* 0x0000000425047220 */ /* 0x000fe20000400000 */
[----:B------:R-:W-:Y:S02]  /*bd10*/  LOP3.LUT R31, R32, 0xffff, RZ, 0xc0, !PT ;  /* 0x0000ffff201f7812 */ /* 0x000fe400078ec0ff */
[----:B------:R-:W-:Y:S01]  /*bd20*/  LOP3.LUT R5, R5, 0xffff, RZ, 0xc0, !PT ;  /* 0x0000ffff05057812 */ /* 0x000fe200078ec0ff */
[----:B------:R-:W-:Y:S01]  /*bd30*/  FMUL R4, R37, R4 ;  /* 0x0000000425047220 */ /* 0x000fe20000400000 */
[----:B------:R-:W-:Y:S02]  /*bd40*/  LOP3.LUT R6, R6, 0xffff, RZ, 0xc0, !PT ;  /* 0x0000ffff06067812 */ /* 0x000fe400078ec0ff */
[----:B------:R-:W-:Y:S01]  /*bd50*/  LOP3.LUT R7, R7, 0xffff, RZ, 0xc0, !PT ;  /* 0x0000ffff07077812 */ /* 0x000fe200078ec0ff */
[----:B------:R-:W-:Y:S01]  /*bd60*/  FFMA.FTZ R37, R37, 1.4426950216293334961, R4 ;  /* 0x3fb8aa3b25257823 */ /* 0x000fe20000010004 */
[----:B------:R-:W-:-:S02]  /*bd70*/  PRMT R15, R8, 0x5410, R9 ;  /* 0x00005410080f7816 */ /* 0x000fc40000000009 */
[----:B------:R-:W-:Y:S01]  /*bd80*/  PRMT R9, R31, 0x3340, R0 ;  /* 0x000033401f097816 */ /* 0x000fe20000000000 */
[----:B------:R-:W-:Y:S01]  /*bd90*/  FADD R36, R36, R37 ;  /* 0x0000002524247221 */ /* 0x000fe20000000000 */
[----:B------:R-:W-:Y:S02]  /*bda0*/  PRMT R8, R28, 0x3340, R29 ;  /* 0x000033401c087816 */ /* 0x000fe4000000001d */
[----:B------:R-:W-:Y:S02]  /*bdb0*/  PRMT R16, R5, 0x3340, R6 ;  /* 0x0000334005107816 */ /* 0x000fe40000000006 */
[----:B------:R-:W-:Y:S02]  /*bdc0*/  PRMT R19, R7, 0x3340, R0 ;  /* 0x0000334007137816 */ /* 0x000fe40000000000 */
[----:B------:R-:W-:Y:S02]  /*bdd0*/  SHF.R.U32.HI R5, RZ, 0x8, R12 ;  /* 0x00000008ff057819 */ /* 0x000fe4000001160c */
[----:B------:R-:W-:-:S02]  /*bde0*/  SHF.R.U32.HI R6, RZ, 0x8, R21 ;  /* 0x00000008ff067819 */ /* 0x000fc40000011615 */
[----:B------:R-:W-:Y:S02]  /*bdf0*/  SHF.R.U32.HI R7, RZ, 0x8, R23 ;  /* 0x00000008ff077819 */ /* 0x000fe40000011617 */
[----:B------:R-:W-:Y:S02]  /*be00*/  PRMT R17, R8, 0x5410, R9 ;  /* 0x0000541008117816 */ /* 0x000fe40000000009 */
[----:B------:R-:W-:Y:S02]  /*be10*/  SHF.R.U32.HI R8, RZ, 0x8, R20 ;  /* 0x00000008ff087819 */ /* 0x000fe40000011614 */
[----:B------:R-:W-:Y:S02]  /*be20*/  SHF.R.U32.HI R9, RZ, 0x8, R25 ;  /* 0x00000008ff097819 */ /* 0x000fe40000011619 */
[----:B------:R-:W-:Y:S02]  /*be30*/  LOP3.LUT R5, R5, 0xffff, RZ, 0xc0, !PT ;  /* 0x0000ffff05057812 */ /* 0x000fe400078ec0ff */
[----:B------:R-:W-:-:S02]  /*be40*/  LOP3.LUT R6, R6, 0xffff, RZ, 0xc0, !PT ;  /* 0x0000ffff06067812 */ /* 0x000fc400078ec0ff */
[----:B------:R-:W-:Y:S02]  /*be50*/  LOP3.LUT R7, R7, 0xffff, RZ, 0xc0, !PT ;  /* 0x0000ffff07077812 */ /* 0x000fe400078ec0ff */
[----:B------:R-:W-:Y:S02]  /*be60*/  LOP3.LUT R21, R8, 0xffff, RZ, 0xc0, !PT ;  /* 0x0000ffff08157812 */ /* 0x000fe400078ec0ff */
[----:B------:R-:W-:Y:S02]  /*be70*/  LOP3.LUT R8, R9, 0xffff, RZ, 0xc0, !PT ;  /* 0x0000ffff09087812 */ /* 0x000fe400078ec0ff */
[----:B------:R-:W-:Y:S02]  /*be80*/  PRMT R9, R5, 0x3340, R6 ;  /* 0x0000334005097816 */ /* 0x000fe40000000006 */
[----:B------:R-:W-:Y:S02]  /*be90*/  PRMT R20, R7, 0x3340, R0 ;  /* 0x0000334007147816 */ /* 0x000fe40000000000 */
[----:B------:R-:W-:-:S02]  /*bea0*/  SHF.R.U32.HI R7, RZ, 0x8, R29 ;  /* 0x00000008ff077819 */ /* 0x000fc4000001161d */
[----:B------:R-:W-:Y:S02]  /*beb0*/  SHF.R.U32.HI R6, RZ, 0x8, R28 ;  /* 0x00000008ff067819 */ /* 0x000fe4000001161c */
[----:B------:R-:W-:Y:S02]  /*bec0*/  LOP3.LUT R7, R7, 0xffff, RZ, 0xc0, !PT ;  /* 0x0000ffff07077812 */ /* 0x000fe400078ec0ff */
[----:B------:R-:W-:Y:S02]  /*bed0*/  LOP3.LUT R12, R6, 0xffff, RZ, 0xc0, !PT ;  /* 0x0000ffff060c7812 */ /* 0x000fe400078ec0ff */
[----:B------:R-:W-:Y:S02]  /*bee0*/  LOP3.LUT R10, R10, 0xffff, RZ, 0xc0, !PT ;  /* 0x0000ffff0a0a7812 */ /* 0x000fe400078ec0ff */
[----:B------:R-:W-:Y:S02]  /*bef0*/  ISETP.GE.U32.AND P2, PT, R44, 0x7f800000, PT ;  /* 0x7f8000002c00780c */ /* 0x000fe40003f46070 */
[----:B------:R-:W-:-:S02]  /*bf00*/  PRMT R7, R12, 0x3340, R7 ;  /* 0x000033400c077816 */ /* 0x000fc40000000007 */
[----:B------:R-:W-:Y:S02]  /*bf10*/  PRMT R12, R11, 0x4210, R10 ;  /* 0x000042100b0c7816 */ /* 0x000fe4000000000a */
[----:B------:R-:W-:Y:S02]  /*bf20*/  SHF.R.U32.HI R5, RZ, 0x8, R27 ;  /* 0x00000008ff057819 */ /* 0x000fe4000001161b */
[----:B------:R-:W-:Y:S02]  /*bf30*/  SHF.R.U32.HI R11, RZ, 0x6, R46 ;  /* 0x00000006ff0b7819 */ /* 0x000fe4000001162e */
[----:B------:R-:W-:Y:S02]  /*bf40*/  PRMT R21, R21, 0x3340, R8 ;  /* 0x0000334015157816 */ /* 0x000fe40000000008 */
[----:B------:R-:W-:Y:S02]  /*bf50*/  SHF.R.U32.HI R8, RZ, 0x8, R31 ;  /* 0x00000008ff087819 */ /* 0x000fe4000001161f */
[----:B------:R-:W-:-:S02]  /*bf60*/  LOP3.LUT R5, R5, 0xffff, RZ, 0xc0, !PT ;  /* 0x0000ffff05057812 */ /* 0x000fc400078ec0ff */
[----:B------:R-:W-:Y:S02]  /*bf70*/  SGXT.U32 R11, R11, 0x1 ;  /* 0x000000010b0b781a */ /* 0x000fe40000000000 */
[----:B------:R-:W-:Y:S02]  /*bf80*/  LOP3.LUT R8, R8, 0xffff, RZ, 0xc0, !PT ;  /* 0x0000ffff08087812 */ /* 0x000fe400078ec0ff */
[----:B------:R-:W-:Y:S01]  /*bf90*/  PRMT R6, R5, 0x3340, R0 ;  /* 0x0000334005067816 */ /* 0x000fe20000000000 */
[----:B0-----:R-:W-:Y:S01]  /*bfa0*/  IMAD R4, R11, R66, RZ ;  /* 0x000000420b047224 */ /* 0x001fe200078e02ff */
[----:B------:R-:W-:Y:S01]  /*bfb0*/  PRMT R8, R8, 0x3340, R1 ;  /* 0x0000334008087816 */ /* 0x000fe20000000001 */
[----:B------:R-:W-:Y:S01]  /*bfc0*/  @P2 IMAD.MOV.U32 R5, RZ, RZ, 0x7f800000 ;  /* 0x7f800000ff052424 */ /* 0x000fe200078e00ff */
[----:B------:R-:W-:Y:S01]  /*bfd0*/  PRMT R21, R21, 0x5410, R6 ;  /* 0x0000541015157816 */ /* 0x000fe20000000006 */
[----:B------:R-:W-:Y:S01]  /*bfe0*/  IMAD R6, R66, 0x2, R4 ;  /* 0x0000000242067824 */ /* 0x000fe200078e0204 */
[----:B------:R-:W-:Y:S01]  /*bff0*/  LOP3.LUT R18, R18, 0xffff, RZ, 0xc0, !PT ;  /* 0x0000ffff12127812 */ /* 0x000fe200078ec0ff */
[----:B------:R-:W-:Y:S01]  /*c000*/  @P2 FFMA.FTZ R36, R44, R5, +INF ;  /* 0x7f8000002c242423 */ /* 0x000fe20000010005 */
[----:B------:R-:W-:-:S02]  /*c010*/  PRMT R9, R9, 0x5410, R20 ;  /* 0x0000541009097816 */ /* 0x000fc40000000014 */
[----:B------:R-:W-:Y:S01]  /*c020*/  PRMT R27, R7, 0x5410, R8 ;  /* 0x00005410071b7816 */ /* 0x000fe20000000008 */
[----:B------:R-:W-:Y:S01]  /*c030*/  IMAD R8, R66, 0x2, R6 ;  /* 0x0000000242087824 */ /* 0x000fe200078e0206 */
[----:B------:R-:W-:Y:S01]  /*c040*/  FSEL R5, R36, -INF , P1 ;  /* 0xff80000024057808 */ /* 0x000fe20000800000 */
[----:B------:R-:W-:Y:S01]  /*c050*/  IMAD R7, R82, UR5, RZ ;  /* 0x0000000552077c24 */ /* 0x000fe2000f8e02ff */
[----:B------:R-:W-:Y:S01]  /*c060*/  PRMT R25, R9, 0x5210, R18 ;  /* 0x0000521009197816 */ /* 0x000fe20000000012 */
[----:B------:R-:W-:Y:S01]  /*c070*/  IMAD R9, R66, 0x2, R8 ;  /* 0x0000000242097824 */ /* 0x000fe200078e0208 */
[----:B------:R-:W-:Y:S01]  /*c080*/  PRMT R19, R16, 0x5410, R19 ;  /* 0x0000541010137816 */ /* 0x000fe20000000013 */
[----:B------:R-:W-:Y:S01]  /*c090*/  FFMA R0, R5, 0.69314718246459960938, R0 ;  /* 0x3f31721805007823 */ /* 0x000fe20000000000 */
[----:B------:R-:W-:Y:S01]  /*c0a0*/  USHF.R.S32.HI UR5, URZ, 0x1f, UR4 ;  /* 0x0000001fff057899 */ /* 0x000fe20008011404 */
[----:B------:R-:W-:Y:S01]  /*c0b0*/  IMAD R5, R66, 0x2, R9 ;  /* 0x0000000242057824 */ /* 0x000fe200078e0209 */
[----:B------:R-:W-:-:S02]  /*c0c0*/  PRMT R24, R19, 0x5210, R10 ;  /* 0x0000521013187816 */ /* 0x000fc4000000000a */
[----:B------:R-:W-:Y:S02]  /*c0d0*/  F2FP.SATFINITE.E4M3.F32.PACK_AB_MERGE_C R34, R35, R34, RZ ;  /* 0x000000222322723e */ /* 0x000fe400048070ff */
[----:B----4-:R-:W-:Y:S01]  /*c0e0*/  IADD3 R72, P1, P2, R7, UR4, R72 ;  /* 0x0000000407487c10 */ /* 0x010fe2000fa3e048 */
[----:B------:R-:W0:Y:S01]  /*c0f0*/  LDCU UR4, c[0x0][0x3ec] ;  /* 0x00007d80ff0477ac */ /* 0x000e220008000800 */
[----:B------:R-:W-:Y:S01]  /*c100*/  SHF.R.S32.HI R10, RZ, 0x1f, R7 ;  /* 0x0000001fff0a7819 */ /* 0x000fe20000011407 */
[----:B------:R-:W-:Y:S01]  /*c110*/  IMAD R7, R66, 0x2, R5 ;  /* 0x0000000242077824 */ /* 0x000fe200078e0205 */
[----:B------:R-:W-:Y:S02]  /*c120*/  LOP3.LUT R26, R26, 0xffff, RZ, 0xc0, !PT ;  /* 0x0000ffff1a1a7812 */ /* 0x000fe400078ec0ff */
[----:B------:R-:W-:Y:S02]  /*c130*/  LOP3.LUT R34, R34, 0xffff, RZ, 0xc0, !PT ;  /* 0x0000ffff22227812 */ /* 0x000fe400078ec0ff */
[----:B------:R-:W-:Y:S01]  /*c140*/  IADD3.X R78, PT, PT, R10, UR5, R73, P1, P2 ;  /* 0x000000050a4e7c10 */ /* 0x000fe20008fe4449 */
[----:B------:R-:W-:Y:S01]  /*c150*/  IMAD R10, R66, 0x2, R7 ;  /* 0x00000002420a7824 */ /* 0x000fe200078e0207 */
[----:B------:R-:W-:-:S02]  /*c160*/  PRMT R14, R15, 0x4210, R26 ;  /* 0x000042100f0e7816 */ /* 0x000fc4000000001a */
[----:B------:R-:W-:Y:S01]  /*c170*/  PRMT R13, R13, 0x4210, R18 ;  /* 0x000042100d0d7816 */ /* 0x000fe20000000012 */
[----:B------:R-:W-:Y:S01]  /*c180*/  IMAD R29, R66, 0x4, R10 ;  /* 0x00000004421d7824 */ /* 0x000fe200078e020a */
[----:B------:R-:W-:Y:S02]  /*c190*/  PRMT R15, R17, 0x4210, R34 ;  /* 0x00004210110f7816 */ /* 0x000fe40000000022 */
[----:B------:R-:W-:Y:S01]  /*c1a0*/  LEA.HI R11, R46, 0xe, RZ, 0x1a ;  /* 0x0000000e2e0b7811 */ /* 0x000fe200078fd0ff */
[----:B------:R-:W-:Y:S01]  /*c1b0*/  IMAD R31, R66, 0x2, R29 ;  /* 0x00000002421f7824 */ /* 0x000fe200078e021d */
[----:B------:R-:W-:Y:S01]  /*c1c0*/  PRMT R26, R21, 0x5210, R26 ;  /* 0x00005210151a7816 */ /* 0x000fe2000000001a */
[----:B------:R1:W-:Y:S01]  /*c1d0*/  STS.128 [R40], R12 ;  /* 0x0000000c28007388 */ /* 0x0003e20000000c00 */
[----:B------:R-:W-:Y:S01]  /*c1e0*/  PRMT R27, R27, 0x5210, R34 ;  /* 0x000052101b1b7816 */ /* 0x000fe20000000022 */
[-C--:B------:R-:W-:Y:S01]  /*c1f0*/  IMAD R11, R11, R66.reuse, RZ ;  /* 0x000000420b0b7224 */ /* 0x080fe200078e02ff */
[----:B------:R-:W-:Y:S01]  /*c200*/  LEA.HI R17, R46, 0x3e, RZ, 0x1a ;  /* 0x0000003e2e117811 */ /* 0x000fe200078fd0ff */
[----:B------:R-:W-:Y:S01]  /*c210*/  IMAD R33, R66, 0x2, R31 ;  /* 0x0000000242217824 */ /* 0x000fe200078e021f */
[----:B------:R-:W-:Y:S01]  /*c220*/  LOP3.LUT R80, R46, 0x7f, RZ, 0xc0, !PT ;  /* 0x0000007f2e507812 */ /* 0x000fe200078ec0ff */
[----:B------:R2:W-:Y:S01]  /*c230*/  STS.128 [R40+0x400], R24 ;  /* 0x0004001828007388 */ /* 0x0005e20000000c00 */
[----:B0-----:R-:W-:Y:S01]  /*c240*/  UIMAD UR4, UR13, UR4, URZ ;  /* 0x000000040d0472a4 */ /* 0x001fe2000f8e02ff */
[----:B------:R-:W-:Y:S01]  /*c250*/  IMAD R17, R17, R66, RZ ;  /* 0x0000004211117224 */ /* 0x000fe200078e02ff */
[----:B------:R-:W-:-:S02]  /*c260*/  LEA R76, R80, UR14, 0x4 ;  /* 0x0000000e504c7c11 */ /* 0x000fc4000f8e20ff */
[----:B------:R-:W-:Y:S01]  /*c270*/  USHF.L.U32 UR6, UR4, 0x2, URZ ;  /* 0x0000000204067899 */ /* 0x000fe200080006ff */
[----:B------:R-:W-:Y:S01]  /*c280*/  BAR.SYNC.DEFER_BLOCKING 0x0 ;  /* 0x0000000000007b1d */ /* 0x000fe20000010000 */
[-C--:B------:R-:W-:Y:S01]  /*c290*/  IADD3 R74, P1, PT, R17, R72.reuse, RZ ;  /* 0x00000048114a7210 */ /* 0x080fe20007f3e0ff */
[----:B------:R-:W-:Y:S01]  /*c2a0*/  UIMAD.WIDE UR4, UR4, 0x4, URZ ;  /* 0x00000004040478a5 */ /* 0x000fe2000f8e02ff */
[----:B-1----:R-:W-:Y:S02]  /*c2b0*/  LEA.HI R13, R46, 0x1e, RZ, 0x1a ;  /* 0x0000001e2e0d7811 */ /* 0x002fe400078fd0ff */
[----:B------:R-:W-:Y:S02]  /*c2c0*/  IADD3 R12, P2, PT, R4, R72, RZ ;  /* 0x00000048040c7210 */ /* 0x000fe40007f5e0ff */
[----:B------:R-:W-:Y:S01]  /*c2d0*/  LEA.HI R15, R46, 0x2e, RZ, 0x1a ;  /* 0x0000002e2e0f7811 */ /* 0x000fe200078fd0ff */
[----:B------:R-:W-:Y:S01]  /*c2e0*/  IMAD R14, R13, R66, RZ ;  /* 0x000000420d0e7224 */ /* 0x000fe200078e02ff */
[----:B--2---:R-:W-:-:S02]  /*c2f0*/  IADD3 R26, P3, PT, R11, R72, RZ ;  /* 0x000000480b1a7210 */ /* 0x004fc40007f7e0ff */
[-C--:B------:R-:W-:Y:S01]  /*c300*/  LEA.HI.X.SX32 R13, R4, R78.reuse, 0x1, P2 ;  /* 0x0000004e040d7211 */ /* 0x080fe200010f0eff */
[----:B------:R-:W-:Y:S01]  /*c310*/  IMAD R4, R66, 0x2, R33 ;  /* 0x0000000242047824 */ /* 0x000fe200078e0221 */
[----:B------:R-:W-:Y:S01]  /*c320*/  LEA.HI.X.SX32 R27, R11, R78, 0x1, P3 ;  /* 0x0000004e0b1b7211 */ /* 0x000fe200018f0eff */
[----:B------:R-:W-:Y:S01]  /*c330*/  IMAD R15, R15, R66, RZ ;  /* 0x000000420f0f7224 */ /* 0x000fe200078e02ff */
[----:B------:R-:W-:Y:S01]  /*c340*/  IADD3 R16, P3, PT, R8, R72, RZ ;  /* 0x0000004808107210 */ /* 0x000fe20007f7e0ff */
[----:B------:R-:W-:Y:S01]  /*c350*/  IMAD R11, R66, 0x2, R4 ;  /* 0x00000002420b7824 */ /* 0x000fe200078e0204 */
[-C--:B------:R-:W-:Y:S02]  /*c360*/  LEA.HI.X.SX32 R75, R17, R78.reuse, 0x1, P1 ;  /* 0x0000004e114b7211 */ /* 0x080fe400008f0eff */
[----:B------:R-:W-:Y:S01]  /*c370*/  LEA.HI.X.SX32 R17, R8, R78, 0x1, P3 ;  /* 0x0000004e08117211 */ /* 0x000fe200018f0eff */
[----:B------:R-:W-:Y:S01]  /*c380*/  IMAD R39, R66, 0x2, R11 ;  /* 0x0000000242277824 */ /* 0x000fe200078e020b */
[----:B------:R-:W-:-:S02]  /*c390*/  IADD3 R18, P1, PT, R9, R72, RZ ;  /* 0x0000004809127210 */ /* 0x000fc40007f3e0ff */
[----:B------:R-:W-:Y:S01]  /*c3a0*/  IADD3 R42, P4, PT, R14, R72, RZ ;  /* 0x000000480e2a7210 */ /* 0x000fe20007f9e0ff */
[C---:B------:R-:W-:Y:S01]  /*c3b0*/  IMAD R8, R66.reuse, 0x2, R39 ;  /* 0x0000000242087824 */ /* 0x040fe200078e0227 */
[----:B------:R-:W-:Y:S02]  /*c3c0*/  LEA.HI.X.SX32 R19, R9, R78, 0x1, P1 ;  /* 0x0000004e09137211 */ /* 0x000fe400008f0eff */
[----:B------:R-:W-:Y:S01]  /*c3d0*/  IADD3 R58, P5, PT, R15, R72, RZ ;  /* 0x000000480f3a7210 */ /* 0x000fe20007fbe0ff */
[----:B------:R-:W-:Y:S01]  /*c3e0*/  IMAD R9, R66, 0x4, R8 ;  /* 0x0000000442097824 */ /* 0x000fe200078e0208 */
[----:B------:R-:W-:Y:S02]  /*c3f0*/  LEA.HI.X.SX32 R43, R14, R78, 0x1, P4 ;  /* 0x0000004e0e2b7211 */ /* 0x000fe400020f0eff */
[-C--:B------:R-:W-:Y:S01]  /*c400*/  IADD3 R14, P2, PT, R6, R72.reuse, RZ ;  /* 0x00000048060e7210 */ /* 0x080fe20007f5e0ff */
[----:B------:R-:W-:Y:S01]  /*c410*/  IMAD R47, R66, 0x2, R9 ;  /* 0x00000002422f7824 */ /* 0x000fe200078e0209 */
[----:B------:R-:W-:-:S02]  /*c420*/  IADD3 R24, P1, PT, R10, R72, RZ ;  /* 0x000000480a187210 */ /* 0x000fc40007f3e0ff */
[----:B------:R-:W-:Y:S02]  /*c430*/  IADD3 R22, P3, PT, R7, R72, RZ ;  /* 0x0000004807167210 */ /* 0x000fe40007f7e0ff */
[-C--:B------:R-:W-:Y:S02]  /*c440*/  LEA.HI.X.SX32 R59, R15, R78.reuse, 0x1, P5 ;  /* 0x0000004e0f3b7211 */ /* 0x080fe400028f0eff */
[-C--:B------:R-:W-:Y:S02]  /*c450*/  LEA.HI.X.SX32 R15, R6, R78.reuse, 0x1, P2 ;  /* 0x0000004e060f7211 */ /* 0x080fe400010f0eff */
[----:B------:R-:W-:Y:S01]  /*c460*/  LEA.HI.X.SX32 R25, R10, R78, 0x1, P1 ;  /* 0x0000004e0a197211 */ /* 0x000fe200008f0eff */
[C---:B------:R-:W-:Y:S01]  /*c470*/  IMAD R10, R66.reuse, 0x2, R47 ;  /* 0x00000002420a7824 */ /* 0x040fe200078e022f */
[----:B------:R-:W-:Y:S02]  /*c480*/  IADD3 R20, P2, PT, R5, R72, RZ ;  /* 0x0000004805147210 */ /* 0x000fe40007f5e0ff */
[----:B------:R-:W-:Y:S01]  /*c490*/  LEA.HI.X.SX32 R23, R7, R78, 0x1, P3 ;  /* 0x0000004e07177211 */ /* 0x000fe200018f0eff */
[----:B------:R-:W-:Y:S01]  /*c4a0*/  IMAD R51, R66, 0x2, R10 ;  /* 0x0000000242337824 */ /* 0x000fe200078e020a */
[----:B------:R-:W-:-:S02]  /*c4b0*/  IADD3 R30, P3, PT, R31, R72, RZ ;  /* 0x000000481f1e7210 */ /* 0x000fc40007f7e0ff */
[----:B------:R-:W-:Y:S01]  /*c4c0*/  LEA.HI.X.SX32 R21, R5, R78, 0x1, P2 ;  /* 0x0000004e05157211 */ /* 0x000fe200010f0eff */
[----:B------:R-:W-:Y:S01]  /*c4d0*/  IMAD R53, R66, 0x2, R51 ;  /* 0x0000000242357824 */ /* 0x000fe200078e0233 */
[----:B------:R-:W-:Y:S02]  /*c4e0*/  IADD3 R28, P2, PT, R29, R72, RZ ;  /* 0x000000481d1c7210 */ /* 0x000fe40007f5e0ff */
[----:B------:R-:W-:Y:S02]  /*c4f0*/  LEA.HI.X.SX32 R31, R31, R78, 0x1, P3 ;  /* 0x0000004e1f1f7211 */ /* 0x000fe400018f0eff */
[----:B------:R-:W-:Y:S02]  /*c500*/  IADD3 R36, P3, PT, R11, R72, RZ ;  /* 0x000000480b247210 */ /* 0x000fe40007f7e0ff */
[----:B------:R-:W-:Y:S02]  /*c510*/  LEA.HI.X.SX32 R29, R29, R78, 0x1, P2 ;  /* 0x0000004e1d1d7211 */ /* 0x000fe400010f0eff */
[----:B------:R-:W-:-:S02]  /*c520*/  IADD3 R34, P2, PT, R4, R72, RZ ;  /* 0x0000004804227210 */ /* 0x000fc40007f5e0ff */
[-C--:B------:R-:W-:Y:S01]  /*c530*/  LEA.HI.X.SX32 R37, R11, R78.reuse, 0x1, P3 ;  /* 0x0000004e0b257211 */ /* 0x080fe200018f0eff */
[----:B------:R-:W-:Y:S01]  /*c540*/  IMAD R11, R66, 0x2, R53 ;  /* 0x00000002420b7824 */ /* 0x000fe200078e0235 */
[----:B------:R-:W-:Y:S02]  /*c550*/  LEA.HI.X.SX32 R35, R4, R78, 0x1, P2 ;  /* 0x0000004e04237211 */ /* 0x000fe400010f0eff */
[-C--:B------:R-:W-:Y:S01]  /*c560*/  IADD3 R40, P2, PT, R8, R72.reuse, RZ ;  /* 0x0000004808287210 */ /* 0x080fe20007f5e0ff */
[----:B------:R-:W-:Y:S01]  /*c570*/  IMAD R57, R66, 0x2, R11 ;  /* 0x0000000242397824 */ /* 0x000fe200078e020b */
[-C--:B------:R-:W-:Y:S01]  /*c580*/  IADD3 R32, P1, PT, R33, R72.reuse, RZ ;  /* 0x0000004821207210 */ /* 0x080fe20007f3e0ff */
[----:B------:R-:W0:Y:S01]  /*c590*/  LDS.128 R4, [R76] ;  /* 0x000000004c047984 */ /* 0x000e220000000c00 */
[----:B------:R-:W-:Y:S02]  /*c5a0*/  IADD3 R44, P3, PT, R9, R72, RZ ;  /* 0x00000048092c7210 */ /* 0x000fe40007f7e0ff */
[-C--:B------:R-:W-:Y:S01]  /*c5b0*/  LEA.HI.X.SX32 R41, R8, R78.reuse, 0x1, P2 ;  /* 0x0000004e08297211 */ /* 0x080fe200010f0eff */
[----:B------:R-:W-:Y:S01]  /*c5c0*/  IMAD R8, R66, 0x4, R57 ;  /* 0x0000000442087824 */ /* 0x000fe200078e0239 */
[----:B------:R-:W-:-:S02]  /*c5d0*/  LEA.HI.X.SX32 R33, R33, R78, 0x1, P1 ;  /* 0x0000004e21217211 */ /* 0x000fc400008f0eff */
[----:B------:R-:W-:Y:S01]  /*c5e0*/  LEA.HI.X.SX32 R45, R9, R78, 0x1, P3 ;  /* 0x0000004e092d7211 */ /* 0x000fe200018f0eff */
[----:B------:R-:W-:Y:S01]  /*c5f0*/  IMAD R9, R66, 0x2, R8 ;  /* 0x0000000242097824 */ /* 0x000fe200078e0208 */
[CC--:B------:R-:W-:Y:S02]  /*c600*/  IADD3 R48, P2, PT, R10.reuse, R72.reuse, RZ ;  /* 0x000000480a307210 */ /* 0x0c0fe40007f5e0ff */
[C---:B------:R-:W-:Y:S02]  /*c610*/  IADD3 R38, P1, PT, R39.reuse, R72, RZ ;  /* 0x0000004827267210 */ /* 0x040fe40007f3e0ff */
[-C--:B------:R-:W-:Y:S01]  /*c620*/  LEA.HI.X.SX32 R49, R10, R78.reuse, 0x1, P2 ;  /* 0x0000004e0a317211 */ /* 0x080fe200010f0eff */
[C---:B------:R-:W-:Y:S01]  /*c630*/  IMAD R10, R66.reuse, 0x2, R9 ;  /* 0x00000002420a7824 */ /* 0x040fe200078e0209 */
[----:B------:R-:W-:Y:S02]  /*c640*/  LEA.HI.X.SX32 R39, R39, R78, 0x1, P1 ;  /* 0x0000004e27277211 */ /* 0x000fe400008f0eff */
[-C--:B------:R-:W-:Y:S01]  /*c650*/  IADD3 R46, P1, PT, R47, R72.reuse, RZ ;  /* 0x000000482f2e7210 */ /* 0x080fe20007f3e0ff */
[----:B------:R-:W-:Y:S01]  /*c660*/  IMAD R67, R66, 0x2, R10 ;  /* 0x0000000242437824 */ /* 0x000fe200078e020a */
[----:B------:R-:W-:-:S02]  /*c670*/  IADD3 R54, P2, PT, R11, R72, RZ ;  /* 0x000000480b367210 */ /* 0x000fc40007f5e0ff */
[----:B------:R-:W-:Y:S02]  /*c680*/  IADD3 R50, P3, PT, R51, R72, RZ ;  /* 0x0000004833327210 */ /* 0x000fe40007f7e0ff */
[----:B------:R-:W-:Y:S02]  /*c690*/  LEA.HI.X.SX32 R47, R47, R78, 0x1, P1 ;  /* 0x0000004e2f2f7211 */ /* 0x000fe400008f0eff */
[----:B------:R-:W-:Y:S02]  /*c6a0*/  IADD3 R52, P1, PT, R53, R72, RZ ;  /* 0x0000004835347210 */ /* 0x000fe40007f3e0ff */
[-C--:B------:R-:W-:Y:S01]  /*c6b0*/  LEA.HI.X.SX32 R55, R11, R78.reuse, 0x1, P2 ;  /* 0x0000004e0b377211 */ /* 0x080fe200010f0eff */
[C---:B------:R-:W-:Y:S01]  /*c6c0*/  IMAD R11, R66.reuse, 0x2, R67 ;  /* 0x00000002420b7824 */ /* 0x040fe200078e0243 */
[----:B------:R-:W-:Y:S02]  /*c6d0*/  LEA.HI.X.SX32 R51, R51, R78, 0x1, P3 ;  /* 0x0000004e33337211 */ /* 0x000fe400018f0eff */
[----:B------:R-:W-:Y:S01]  /*c6e0*/  IADD3 R56, P3, PT, R57, R72, RZ ;  /* 0x0000004839387210 */ /* 0x000fe20007f7e0ff */
[----:B------:R-:W-:Y:S01]  /*c6f0*/  IMAD R71, R66, 0x2, R11 ;  /* 0x0000000242477824 */ /* 0x000fe200078e020b */
[----:B------:R-:W-:-:S02]  /*c700*/  LEA.HI.X.SX32 R53, R53, R78, 0x1, P1 ;  /* 0x0000004e35357211 */ /* 0x000fc400008f0eff */
[----:B------:R-:W-:Y:S02]  /*c710*/  IADD3 R60, P1, PT, R8, R72, RZ ;  /* 0x00000048083c7210 */ /* 0x000fe40007f3e0ff */
[----:B------:R-:W-:Y:S02]  /*c720*/  LEA.HI.X.SX32 R57, R57, R78, 0x1, P3 ;  /* 0x0000004e39397211 */ /* 0x000fe400018f0eff */
[CC--:B------:R-:W-:Y:S02]  /*c730*/  IADD3 R62, P2, PT, R9.reuse, R72.reuse, RZ ;  /* 0x00000048093e7210 */ /* 0x0c0fe40007f5e0ff */
[----:B------:R-:W-:Y:S02]  /*c740*/  IADD3 R64, P3, PT, R10, R72, RZ ;  /* 0x000000480a407210 */ /* 0x000fe40007f7e0ff */
[-C--:B------:R-:W-:Y:S01]  /*c750*/  LEA.HI.X.SX32 R61, R8, R78.reuse, 0x1, P1 ;  /* 0x0000004e083d7211 */ /* 0x080fe200008f0eff */
[----:B------:R-:W-:Y:S01]  /*c760*/  IMAD R8, R66, 0x2, R71 ;  /* 0x0000000242087824 */ /* 0x000fe200078e0247 */
[----:B------:R-:W-:-:S02]  /*c770*/  LEA.HI.X.SX32 R63, R9, R78, 0x1, P2 ;  /* 0x0000004e093f7211 */ /* 0x000fc400010f0eff */
[----:B------:R-:W-:Y:S02]  /*c780*/  LEA.HI.X.SX32 R65, R10, R78, 0x1, P3 ;  /* 0x0000004e0a417211 */ /* 0x000fe400018f0eff */
[-C--:B------:R-:W-:Y:S02]  /*c790*/  IADD3 R66, P1, PT, R67, R72.reuse, RZ ;  /* 0x0000004843427210 */ /* 0x080fe40007f3e0ff */
[-C--:B------:R-:W-:Y:S02]  /*c7a0*/  IADD3 R68, P2, PT, R11, R72.reuse, RZ ;  /* 0x000000480b447210 */ /* 0x080fe40007f5e0ff */
[-C--:B------:R-:W-:Y:S02]  /*c7b0*/  IADD3 R70, P3, PT, R71, R72.reuse, RZ ;  /* 0x0000004847467210 */ /* 0x080fe40007f7e0ff */
[----:B------:R-:W-:Y:S02]  /*c7c0*/  IADD3 R72, P4, PT, R8, R72, RZ ;  /* 0x0000004808487210 */ /* 0x000fe40007f9e0ff */
[----:B------:R-:W-:-:S02]  /*c7d0*/  LEA.HI.X.SX32 R69, R11, R78, 0x1, P2 ;  /* 0x0000004e0b457211 */ /* 0x000fc400010f0eff */
[----:B------:R-:W-:Y:S02]  /*c7e0*/  LEA.HI.X.SX32 R73, R8, R78, 0x1, P4 ;  /* 0x0000004e08497211 */ /* 0x000fe400020f0eff */
[----:B------:R-:W1:Y:S01]  /*c7f0*/  LDS.128 R8, [R76+0x800] ;  /* 0x000800004c087984 */ /* 0x000e620000000c00 */
[C---:B0-----:R-:W-:Y:S02]  /*c800*/  PRMT R103, R4.reuse, 0x7770, RZ ;  /* 0x0000777004677816 */ /* 0x041fe400000000ff */
[C---:B------:R-:W-:Y:S02]  /*c810*/  PRMT R101, R4.reuse, 0x7771, RZ ;  /* 0x0000777104657816 */ /* 0x040fe400000000ff */
[C---:B------:R-:W-:Y:S01]  /*c820*/  PRMT R99, R4.reuse, 0x7772, RZ ;  /* 0x0000777204637816 */ /* 0x040fe200000000ff */
[----:B------:R-:W-:Y:S01]  /*c830*/  STG.E.U8 desc[UR28][R12.64], R103 ;  /* 0x000000670c007986 */ /* 0x000fe2000c10111c */
[----:B------:R-:W-:Y:S01]  /*c840*/  PRMT R97, R4, 0x7773, RZ ;  /* 0x0000777304617816 */ /* 0x000fe200000000ff */
[----:B------:R-:W-:Y:S01]  /*c850*/  IMAD.HI R4, R82, 0x4, RZ ;  /* 0x0000000452047827 */ /* 0x000fe200078e02ff */
[C---:B------:R-:W-:Y:S01]  /*c860*/  PRMT R95, R5.reuse, 0x7770, RZ ;  /* 0x00007770055f7816 */ /* 0x040fe200000000ff */
[----:B------:R-:W-:Y:S01]  /*c870*/  STG.E.U8 desc[UR28][R14.64], R101 ;  /* 0x000000650e007986 */ /* 0x000fe2000c10111c */
[----:B------:R-:W-:-:S02]  /*c880*/  PRMT R93, R5, 0x7771, RZ ;  /* 0x00007771055d7816 */ /* 0x000fc400000000ff */
[C---:B------:R-:W-:Y:S01]  /*c890*/  PRMT R91, R5.reuse, 0x7772, RZ ;  /* 0x00007772055b7816 */ /* 0x040fe200000000ff */
[----:B------:R-:W-:Y:S01]  /*c8a0*/  STG.E.U8 desc[UR28][R16.64], R99 ;  /* 0x0000006310007986 */ /* 0x000fe2000c10111c */
[----:B------:R-:W-:Y:S02]  /*c8b0*/  PRMT R89, R5, 0x7773, RZ ;  /* 0x0000777305597816 */ /* 0x000fe400000000ff */
[C---:B------:R-:W-:Y:S01]  /*c8c0*/  PRMT R87, R6.reuse, 0x7770, RZ ;  /* 0x0000777006577816 */ /* 0x040fe200000000ff */
[----:B------:R-:W-:Y:S01]  /*c8d0*/  STG.E.U8 desc[UR28][R18.64], R97 ;  /* 0x0000006112007986 */ /* 0x000fe2000c10111c */
[C---:B------:R-:W-:Y:S02]  /*c8e0*/  PRMT R85, R6.reuse, 0x7771, RZ ;  /* 0x0000777106557816 */ /* 0x040fe400000000ff */
[C---:B------:R-:W-:Y:S01]  /*c8f0*/  PRMT R83, R6.reuse, 0x7772, RZ ;  /* 0x0000777206537816 */ /* 0x040fe200000000ff */
[----:B------:R-:W-:Y:S01]  /*c900*/  STG.E.U8 desc[UR28][R20.64], R95 ;  /* 0x0000005f14007986 */ /* 0x000fe2000c10111c */
[----:B------:R-:W-:-:S02]  /*c910*/  PRMT R81, R6, 0x7773, RZ ;  /* 0x0000777306517816 */ /* 0x000fc400000000ff */
[C---:B------:R-:W-:Y:S01]  /*c920*/  PRMT R5, R7.reuse, 0x7773, RZ ;  /* 0x0000777307057816 */ /* 0x040fe200000000ff */
[----:B------:R1:W-:Y:S01]  /*c930*/  STG.E.U8 desc[UR28][R22.64], R93 ;  /* 0x0000005d16007986 */ /* 0x0003e2000c10111c */
[C---:B------:R-:W-:Y:S02]  /*c940*/  PRMT R77, R7.reuse, 0x7772, RZ ;  /* 0x00007772074d7816 */ /* 0x040fe400000000ff */
[C---:B------:R-:W-:Y:S01]  /*c950*/  PRMT R79, R7.reuse, 0x7771, RZ ;  /* 0x00007771074f7816 */ /* 0x040fe200000000ff */
[----:B------:R0:W-:Y:S01]  /*c960*/  STG.E.U8 desc[UR28][R24.64], R91 ;  /* 0x0000005b18007986 */ /* 0x0001e2000c10111c */
[----:B------:R-:W-:Y:S02]  /*c970*/  PRMT R7, R7, 0x7770, RZ ;  /* 0x0000777007077816 */ /* 0x000fe400000000ff */
[-C--:B------:R-:W-:Y:S01]  /*c980*/  LEA.HI.X.SX32 R67, R67, R78.reuse, 0x1, P1 ;  /* 0x0000004e43437211 */ /* 0x080fe200008f0eff */
[----:B------:R2:W-:Y:S01]  /*c990*/  STG.E.U8 desc[UR28][R26.64], R89 ;  /* 0x000000591a007986 */ /* 0x0005e2000c10111c */
[----:B------:R-:W-:-:S02]  /*c9a0*/  LEA.HI.X.SX32 R71, R71, R78, 0x1, P3 ;  /* 0x0000004e47477211 */ /* 0x000fc400018f0eff */
[----:B------:R-:W-:Y:S01]  /*c9b0*/  LOP3.LUT R6, R2, 0xf0, RZ, 0xc0, !PT ;  /* 0x000000f002067812 */ /* 0x000fe200078ec0ff */
[----:B------:R3:W-:Y:S01]  /*c9c0*/  STG.E.U8 desc[UR28][R28.64], R87 ;  /* 0x000000571c007986 */ /* 0x0007e2000c10111c */
[----:B------:R-:W-:Y:S02]  /*c9d0*/  ISETP.GE.U32.AND P1, PT, R80, 0x40, PT ;  /* 0x000000405000780c */ /* 0x000fe40003f26070 */
[C---:B-1----:R-:W-:Y:S01]  /*c9e0*/  PRMT R93, R8.reuse, 0x7773, RZ ;  /* 0x00007773085d7816 */ /* 0x042fe200000000ff */
[----:B------:R-:W-:Y:S01]  /*c9f0*/  STG.E.U8 desc[UR28][R30.64], R85 ;  /* 0x000000551e007986 */ /* 0x000fe2000c10111c */
[C---:B0-----:R-:W-:Y:S02]  /*ca00*/  PRMT R91, R8.reuse, 0x7772, RZ ;  /* 0x00007772085b7816 */ /* 0x041fe400000000ff */
[----:B------:R-:W-:Y:S01]  /*ca10*/  PRMT R25, R9, 0x7771, RZ ;  /* 0x0000777109197816 */ /* 0x000fe200000000ff */
[----:B------:R-:W-:Y:S01]  /*ca20*/  STG.E.U8 desc[UR28][R32.64], R83 ;  /* 0x0000005320007986 */ /* 0x000fe2000c10111c */
[----:B--2---:R-:W-:-:S02]  /*ca30*/  PRMT R89, R8, 0x7771, RZ ;  /* 0x0000777108597816 */ /* 0x004fc400000000ff */
[C---:B------:R-:W-:Y:S01]  /*ca40*/  PRMT R27, R9.reuse, 0x7770, RZ ;  /* 0x00007770091b7816 */ /* 0x040fe200000000ff */
[----:B------:R-:W-:Y:S01]  /*ca50*/  STG.E.U8 desc[UR28][R34.64], R81 ;  /* 0x0000005122007986 */ /* 0x000fe2000c10111c */
[----:B---3--:R-:W-:Y:S02]  /*ca60*/  PRMT R29, R8, 0x7770, RZ ;  /* 0x00007770081d7816 */ /* 0x008fe400000000ff */
[C---:B------:R-:W-:Y:S01]  /*ca70*/  PRMT R23, R9.reuse, 0x7772, RZ ;  /* 0x0000777209177816 */ /* 0x040fe200000000ff */
[----:B------:R0:W-:Y:S01]  /*ca80*/  STG.E.U8 desc[UR28][R36.64], R7 ;  /* 0x0000000724007986 */ /* 0x0001e2000c10111c */
[----:B------:R-:W-:Y:S02]  /*ca90*/  PRMT R21, R9, 0x7773, RZ ;  /* 0x0000777309157816 */ /* 0x000fe400000000ff */
[C---:B------:R-:W-:Y:S01]  /*caa0*/  PRMT R19, R10.reuse, 0x7770, RZ ;  /* 0x000077700a137816 */ /* 0x040fe200000000ff */
[----:B------:R-:W-:Y:S01]  /*cab0*/  STG.E.U8 desc[UR28][R38.64], R79 ;  /* 0x0000004f26007986 */ /* 0x000fe2000c10111c */
[----:B------:R-:W-:-:S02]  /*cac0*/  PRMT R17, R10, 0x7771, RZ ;  /* 0x000077710a117816 */ /* 0x000fc400000000ff */
[C---:B------:R-:W-:Y:S01]  /*cad0*/  PRMT R15, R10.reuse, 0x7772, RZ ;  /* 0x000077720a0f7816 */ /* 0x040fe200000000ff */
[----:B------:R-:W-:Y:S01]  /*cae0*/  STG.E.U8 desc[UR28][R40.64], R77 ;  /* 0x0000004d28007986 */ /* 0x000fe2000c10111c */
[----:B------:R-:W-:Y:S02]  /*caf0*/  PRMT R13, R10, 0x7773, RZ ;  /* 0x000077730a0d7816 */ /* 0x000fe400000000ff */
[C---:B------:R-:W-:Y:S01]  /*cb00*/  PRMT R9, R11.reuse, 0x7771, RZ ;  /* 0x000077710b097816 */ /* 0x040fe200000000ff */
[----:B------:R1:W-:Y:S01]  /*cb10*/  STG.E.U8 desc[UR28][R42.64], R5 ;  /* 0x000000052a007986 */ /* 0x0003e2000c10111c */
[----:B0-----:R-:W-:-:S03]  /*cb20*/  PRMT R7, R11, 0x7772, RZ ;  /* 0x000077720b077816 */ /* 0x001fc600000000ff */
[----:B------:R-:W-:Y:S04]  /*cb30*/  STG.E.U8 desc[UR28][R44.64], R29 ;  /* 0x0000001d2c007986 */ /* 0x000fe8000c10111c */
[----:B------:R-:W-:Y:S04]  /*cb40*/  STG.E.U8 desc[UR28][R46.64], R89 ;  /* 0x000000592e007986 */ /* 0x000fe8000c10111c */
[----:B------:R-:W-:Y:S01]  /*cb50*/  STG.E.U8 desc[UR28][R48.64], R91 ;  /* 0x0000005b30007986 */ /* 0x000fe2000c10111c */
[C---:B-1----:R-:W-:Y:S02]  /*cb60*/  PRMT R5, R11.reuse, 0x7773, RZ ;  /* 0x000077730b057816 */ /* 0x042fe400000000ff */
[----:B------:R-:W-:Y:S01]  /*cb70*/  PRMT R11, R11, 0x7770, RZ ;  /* 0x000077700b0b7816 */ /* 0x000fe200000000ff */
[----:B------:R-:W-:Y:S04]  /*cb80*/  STG.E.U8 desc[UR28][R50.64], R93 ;  /* 0x0000005d32007986 */ /* 0x000fe8000c10111c */
        /* <DEDUP_REMOVED lines=8> */
[----:B------:R0:W-:Y:S04]  /*cc10*/  STG.E.U8 desc[UR28][R68.64], R11 ;  /* 0x0000000b44007986 */ /* 0x0001e8000c10111c */
[----:B------:R-:W-:Y:S04]  /*cc20*/  STG.E.U8 desc[UR28][R70.64], R9 ;  /* 0x0000000946007986 */ /* 0x000fe8000c10111c */
[----:B------:R1:W-:Y:S04]  /*cc30*/  STG.E.U8 desc[UR28][R72.64], R7 ;  /* 0x0000000748007986 */ /* 0x0003e8000c10111c */
[----:B------:R-:W-:Y:S01]  /*cc40*/  STG.E.U8 desc[UR28][R74.64], R5 ;  /* 0x000000054a007986 */ /* 0x000fe2000c10111c */
[----:B0-----:R-:W0:Y:S08]  /*cc50*/  LDC.64 R10, c[0x0][0x3a0] ;  /* 0x0000e800ff0a7b82 */ /* 0x001e300000000a00 */
[----:B------:R-:W-:Y:S01]  /*cc60*/  BAR.SYNC.DEFER_BLOCKING 0x0 ;  /* 0x0000000000007b1d */ /* 0x000fe20000010000 */
[----:B-1----:R-:W-:-:S05]  /*cc70*/  IMAD.SHL.U32 R7, R82, 0x4, RZ ;  /* 0x0000000452077824 */ /* 0x002fca00078e00ff */
[----:B0-----:R-:W-:Y:S01]  /*cc80*/  IADD3 R2, P2, P3, R7, UR6, R10 ;  /* 0x0000000607027c10 */ /* 0x001fe2000fb5e00a */
[----:B------:R0:W-:Y:S01]  /*cc90*/  STSM.16.M88 [R3], R0 ;  /* 0x0000000003007844 */ /* 0x0001e20000000000 */
[----:B------:R-:W-:Y:S02]  /*cca0*/  BAR.SYNC.DEFER_BLOCKING 0x0 ;  /* 0x0000000000007b1d */ /* 0x000fe40000010000 */
[----:B0-----:R-:W-:-:S04]  /*ccb0*/  IADD3.X R3, PT, PT, R4, UR5, R11, P2, P3 ;  /* 0x0000000504037c10 */ /* 0x001fc800097e640b */
[----:B------:R-:W0:Y:S04]  /*ccc0*/  LDSM.16.M88 R15, [R6+UR14] ;  /* 0x0000000e060f783b */ /* 0x000e280008000000 */
[----:B0-----:R0:W-:Y:S01]  /*ccd0*/  @!P1 STG.E desc[UR28][R2.64], R15 ;  /* 0x0000000f02009986 */ /* 0x0011e2000c10191c */
[----:B------:R-:W-:Y:S06]  /*cce0*/  BAR.SYNC.DEFER_BLOCKING 0x0 ;  /* 0x0000000000007b1d */ /* 0x000fec0000010000 */
[----:B------:R-:W-:Y:S05]  /*ccf0*/  @P0 BRA `(.L_x_19) ;  /* 0x0000000000a00947 */ /* 0x000fea0003800000 */
[----:B------:R-:W1:Y:S01]  /*cd00*/  S2UR UR5, SR_CgaCtaId ;  /* 0x00000000000579c3 */ /* 0x000e620000008800 */
[----:B------:R-:W-:Y:S01]  /*cd10*/  NOP ;  /* 0x0000000000007918 */ /* 0x000fe20000000000 */
[----:B------:R-:W-:Y:S01]  /*cd20*/  UMOV UR4, 0x50 ;  /* 0x0000005000047882 */ /* 0x000fe20000000000 */
[----:B------:R-:W-:Y:S02]  /*cd30*/  IMAD.U32 R0, RZ, RZ, UR12 ;  /* 0x0000000cff007e24 */ /* 0x000fe4000f8e00ff */
[----:B0-----:R-:W-:Y:S02]  /*cd40*/  IMAD.MOV.U32 R3, RZ, RZ, 0xf ;  /* 0x0000000fff037424 */ /* 0x001fe400078e00ff */
[----:B------:R-:W-:Y:S01]  /*cd50*/  IMAD.MOV.U32 R7, RZ, RZ, 0x1 ;  /* 0x00000001ff077424 */ /* 0x000fe200078e00ff */
[----:B------:R-:W-:-:S04]  /*cd60*/  LOP3.LUT R0, R0, 0xffff, RZ, 0xc0, !PT ;  /* 0x0000ffff00007812 */ /* 0x000fc800078ec0ff */
[----:B------:R-:W-:-:S05]  /*cd70*/  SHF.R.U32.HI R0, RZ, 0x5, R0 ;  /* 0x00000005ff007819 */ /* 0x000fca0000011600 */
[----:B------:R-:W-:Y:S01]  /*cd80*/  VIADD R2, R0, 0x10 ;  /* 0x0000001000027836 */ /* 0x000fe20000000000 */
[----:B------:R-:W-:Y:S01]  /*cd90*/  SHF.L.U32 R0, R3, R0, RZ ;  /* 0x0000000003007219 */ /* 0x000fe200000006ff */
[----:B-1----:R-:W-:-:S03]  /*cda0*/  ULEA UR6, UR5, UR4, 0x18 ;  /* 0x0000000405067291 */ /* 0x002fc6000f8ec0ff */
[----:B------:R-:W-:-:S04]  /*cdb0*/  SHF.L.U32 R3, R7, R2, RZ ;  /* 0x0000000207037219 */ /* 0x000fc800000006ff */
[----:B------:R-:W-:Y:S02]  /*cdc0*/  LOP3.LUT R0, R3, R0, RZ, 0xfc, !PT ;  /* 0x0000000003007212 */ /* 0x000fe400078efcff */
[----:B------:R-:W0:Y:S02]  /*cdd0*/  LDS R5, [UR6] ;  /* 0x00000006ff057984 */ /* 0x000e240008000800 */
[C---:B------:R-:W-:Y:S02]  /*cde0*/  LOP3.LUT R2, R0.reuse, 0xffff, RZ, 0xc0, !PT ;  /* 0x0000ffff00027812 */ /* 0x040fe400078ec0ff */
[----:B0-----:R-:W-:-:S04]  /*cdf0*/  LOP3.LUT R3, R0, 0xffff, R5, 0x80, !PT ;  /* 0x0000ffff00037812 */ /* 0x001fc800078e8005 */
[----:B------:R-:W-:-:S13]  /*ce00*/  ISETP.NE.AND P0, PT, R3, R2, PT ;  /* 0x000000020300720c */ /* 0x000fda0003f05270 */
[----:B------:R-:W-:Y:S05]  /*ce10*/  @P0 BRA `(.L_x_20) ;  /* 0x0000000000500947 */ /* 0x000fea0003800000 */
[----:B------:R-:W-:Y:S02]  /*ce20*/  SHF.R.U32.HI R5, RZ, 0x10, R5 ;  /* 0x00000010ff057819 */ /* 0x000fe40000011605 */
[----:B------:R-:W-:-:S04]  /*ce30*/  SHF.R.U32.HI R2, RZ, 0x10, R0 ;  /* 0x00000010ff027819 */ /* 0x000fc80000011600 */
[----:B------:R-:W-:-:S04]  /*ce40*/  LOP3.LUT R5, R5, R2, RZ, 0xc0, !PT ;  /* 0x0000000205057212 */ /* 0x000fc800078ec0ff */
[----:B------:R-:W-:-:S13]  /*ce50*/  ISETP.NE.AND P0, PT, R5, R2, PT ;  /* 0x000000020500720c */ /* 0x000fda0003f05270 */
[----:B------:R-:W-:Y:S05]  /*ce60*/  @P0 BRA `(.L_x_21) ;  /* 0x0000000000300947 */ /* 0x000fea0003800000 */
[----:B------:R-:W-:Y:S01]  /*ce70*/  R2UR UR4, R0 ;  /* 0x00000000000472ca */ /* 0x000fe200000e0000 */
[----:B------:R-:W-:Y:S01]  /*ce80*/  VOTEU.ANY UR5, UPT, PT ;  /* 0x0000000000057886 */ /* 0x000fe200038e0100 */
[----:B------:R-:W0:Y:S01]  /*ce90*/  S2R R0, SR_LANEID ;  /* 0x0000000000007919 */ /* 0x000e220000000000 */
[----:B------:R-:W-:-:S10]  /*cea0*/  UFLO.U32 UR5, UR5 ;  /* 0x00000005000572bd */ /* 0x000fd400080e0000 */
[----:B------:R-:W-:-:S06]  /*ceb0*/  ULOP3.LUT UR4, URZ, UR4, URZ, 0x33, !UPT ;  /* 0x00000004ff047292 */ /* 0x000fcc000f8e33ff */
[----:B------:R-:W-:-:S04]  /*cec0*/  IMAD.U32 R2, RZ, RZ, UR4 ;  /* 0x00000004ff027e24 */ /* 0x000fc8000f8e00ff */
[----:B------:R-:W1:Y:S02]  /*ced0*/  REDUX UR7, R2 ;  /* 0x00000000020773c4 */ /* 0x000e640000000000 */
[----:B------:R2:W-:Y:S01]  /*cee0*/  UTCATOMSWS.AND URZ, UR4 ;  /* 0x0000000400ff79e3 */ /* 0x0005e20008000000 */
[----:B0-----:R-:W-:Y:S01]  /*cef0*/  ISETP.EQ.U32.AND P0, PT, R0, UR5, PT ;  /* 0x0000000500007c0c */ /* 0x001fe2000bf02070 */
[----:B-1----:R-:W-:-:S12]  /*cf00*/  IMAD.U32 R0, RZ, RZ, UR7 ;  /* 0x00000007ff007e24 */ /* 0x002fd8000f8e00ff */
[----:B------:R2:W-:Y:S01]  /*cf10*/  @P0 ATOMS.AND RZ, [UR6], R0 ;  /* 0x00000000ffff098c */ /* 0x0005e2000a800006 */
[----:B------:R-:W-:Y:S05]  /*cf20*/  BRA `(.L_x_19) ;  /* 0x0000000000147947 */ /* 0x000fea0003800000 */
.L_x_21:
[----:B------:R-:W-:-:S07]  /*cf30*/  MOV R2, 0xcf50 ;  /* 0x0000cf5000027802 */ /* 0x000fce0000000f00 */
[----:B-----5:R-:W-:Y:S05]  /*cf40*/  CALL.REL.NOINC `($__internal_0_$__cuda_sm10x_tcgen05_guardrail_trap_col_being_dealloced_not_returned_by_alloc) ;  /* 0x0000000000447944 */ /* 0x020fea0003c00000 */
[----:B------:R-:W-:Y:S05]  /*cf50*/  BRA `(.L_x_19) ;  /* 0x0000000000087947 */ /* 0x000fea0003800000 */
.L_x_20:
[----:B------:R-:W-:-:S07]  /*cf60*/  MOV R2, 0xcf80 ;  /* 0x0000cf8000027802 */ /* 0x000fce0000000f00 */
[----:B-----5:R-:W-:Y:S05]  /*cf70*/  CALL.REL.NOINC `($__internal_2_$__cuda_sm10x_tcgen05_guardrail_trap_unallocated_columns_being_dealloced) ;  /* 0x0000000000507944 */ /* 0x020fea0003c00000 */
.L_x_19:
[----:B------:R-:W-:Y:S01]  /*cf80*/  NOP ;  /* 0x0000000000007918 */ /* 0x000fe20000000000 */
[----:B--2---:R-:W-:Y:S05]  /*cf90*/  EXIT ;  /* 0x000000000000794d */ /* 0x004fea0003800000 */
.L_x_8:
[----:B------:R-:W1:Y:S02]  /*cfa0*/  SYNCS.PHASECHK.TRANS64.TRYWAIT P4, [UR14+0x4000], RZ ;  /* 0x004000ffff0075a7 */ /* 0x000e64000808110e */
[----:B-1----:R-:W-:Y:S05]  /*cfb0*/  @!P4 BRA `(.L_x_8) ;  /* 0xfffffffc00f8c947 */ /* 0x002fea000383ffff */
[----:B------:R-:W-:Y:S05]  /*cfc0*/  BRA `(.L_x_7) ;  /* 0xffffff5c00e87947 */ /* 0x000fea000383ffff */
.L_x_13:
[----:B------:R-:W1:Y:S02]  /*cfd0*/  SYNCS.PHASECHK.TRANS64.TRYWAIT P2, [UR14+0x9010], RZ ;  /* 0x009010ffff0075a7 */ /* 0x000e64000804110e */
[----:B-1----:R-:W-:Y:S05]  /*cfe0*/  @!P2 BRA `(.L_x_13) ;  /* 0xfffffffc00f8a947 */ /* 0x002fea000383ffff */
[----:B------:R-:W-:Y:S05]  /*cff0*/  BRA `(.L_x_22) ;  /* 0xffffffac00d87947 */ /* 0x000fea000383ffff */
.L_x_14:
[----:B------:R-:W1:Y:S02]  /*d000*/  SYNCS.PHASECHK.TRANS64.TRYWAIT P2, [UR17], R206 ;  /* 0x000000ceff0075a7 */ /* 0x000e640008041111 */
[----:B-1----:R-:W-:Y:S05]  /*d010*/  @!P2 BRA `(.L_x_14) ;  /* 0xfffffffc00f8a947 */ /* 0x002fea000383ffff */
[----:B------:R-:W-:Y:S05]  /*d020*/  BRA `(.L_x_23) ;  /* 0xffffffc400847947 */ /* 0x000fea000383ffff */
.L_x_18:
[----:B------:R-:W0:Y:S02]  /*d030*/  SYNCS.PHASECHK.TRANS64.TRYWAIT P2, [UR17], R4 ;  /* 0x00000004ff0075a7 */ /* 0x000e240008041111 */
[----:B0-----:R-:W-:Y:S05]  /*d040*/  @!P2 BRA `(.L_x_18) ;  /* 0xfffffffc00f8a947 */ /* 0x001fea000383ffff */
[----:B------:R-:W-:Y:S05]  /*d050*/  BRA `(.L_x_17) ;  /* 0xffffffe000487947 */ /* 0x000fea000383ffff */
        .weak           $__internal_0_$__cuda_sm10x_tcgen05_guardrail_trap_col_being_dealloced_not_returned_by_alloc
        .type           $__internal_0_$__cuda_sm10x_tcgen05_guardrail_trap_col_being_dealloced_not_returned_by_alloc,@function
        .size           $__internal_0_$__cuda_sm10x_tcgen05_guardrail_trap_col_being_dealloced_not_returned_by_alloc,($__internal_1_$__cuda_sm10x_tcgen05_guardrail_trap_phase_invalid_during_alloc - $__internal_0_$__cuda_sm10x_tcgen05_guardrail_trap_col_being_dealloced_not_returned_by_alloc)
$__internal_0_$__cuda_sm10x_tcgen05_guardrail_trap_col_being_dealloced_not_returned_by_alloc:
[----:B------:R-:W-:Y:S05]  /*d060*/  BPT.TRAP 0x1 ;  /* 0x000000040000795c */ /* 0x000fea0000300000 */
[----:B------:R-:W-:-:S04]  /*d070*/  IMAD.MOV.U32 R3, RZ, RZ, 0x0 ;  /* 0x00000000ff037424 */ /* 0x000fc800078e00ff */
[----:B------:R-:W-:Y:S05]  /*d080*/  RET.REL.NODEC R2 `(attn_fwd) ;  /* 0xffffff2c02dc7950 */ /* 0x000fea0003c3ffff */
        .weak           $__internal_1_$__cuda_sm10x_tcgen05_guardrail_trap_phase_invalid_during_alloc
        .type           $__internal_1_$__cuda_sm10x_tcgen05_guardrail_trap_phase_invalid_during_alloc,@function
        .size           $__internal_1_$__cuda_sm10x_tcgen05_guardrail_trap_phase_invalid_during_alloc,($__internal_2_$__cuda_sm10x_tcgen05_guardrail_trap_unallocated_columns_being_dealloced - $__internal_1_$__cuda_sm10x_tcgen05_guardrail_trap_phase_invalid_during_alloc)
$__internal_1_$__cuda_sm10x_tcgen05_guardrail_trap_phase_invalid_during_alloc:
[----:B------:R-:W-:Y:S05]  /*d090*/  BPT.TRAP 0x1 ;  /* 0x000000040000795c */ /* 0x000fea0000300000 */
[----:B------:R-:W-:-:S04]  /*d0a0*/  IMAD.MOV.U32 R3, RZ, RZ, 0x0 ;  /* 0x00000000ff037424 */ /* 0x000fc800078e00ff */
[----:B------:R-:W-:Y:S05]  /*d0b0*/  RET.REL.NODEC R2 `(attn_fwd) ;  /* 0xffffff2c02d07950 */ /* 0x000fea0003c3ffff */
        .weak           $__internal_2_$__cuda_sm10x_tcgen05_guardrail_trap_unallocated_columns_being_dealloced
        .type           $__internal_2_$__cuda_sm10x_tcgen05_guardrail_trap_unallocated_columns_being_dealloced,@function
        .size           $__internal_2_$__cuda_sm10x_tcgen05_guardrail_trap_unallocated_columns_being_dealloced,(.L_x_27 - $__internal_2_$__cuda_sm10x_tcgen05_guardrail_trap_unallocated_columns_being_dealloced)
$__internal_2_$__cuda_sm10x_tcgen05_guardrail_trap_unallocated_columns_being_dealloced:
[----:B------:R-:W-:Y:S05]  /*d0c0*/  BPT.TRAP 0x1 ;  /* 0x000000040000795c */ /* 0x000fea0000300000 */
[----:B------:R-:W-:-:S04]  /*d0d0*/  IMAD.MOV.U32 R3, RZ, RZ, 0x0 ;  /* 0x00000000ff037424 */ /* 0x000fc800078e00ff */
[----:B------:R-:W-:Y:S05]  /*d0e0*/  RET.REL.NODEC R2 `(attn_fwd) ;  /* 0xffffff2c02c47950 */ /* 0x000fea0003c3ffff */
.L_x_24:
[----:B------:R-:W-:-:S00]  /*d0f0*/  BRA `(.L_x_24) ;  /* 0xfffffffc00fc7947 */ /* 0x000fc0000383ffff */
[----:B------:R-:W-:-:S00]  /*d100*/  NOP ;  /* 0x0000000000007918 */ /* 0x000fc00000000000 */
[----:B------:R-:W-:-:S00]  /*d110*/  NOP ;  /* 0x0000000000007918 */ /* 0x000fc00000000000 */
[----:B------:R-:W-:-:S00]  /*d120*/  NOP ;  /* 0x0000000000007918 */ /* 0x000fc00000000000 */
[----:B------:R-:W-:-:S00]  /*d130*/  NOP ;  /* 0x0000000000007918 */ /* 0x000fc00000000000 */
[----:B------:R-:W-:-:S00]  /*d140*/  NOP ;  /* 0x0000000000007918 */ /* 0x000fc00000000000 */
[----:B------:R-:W-:-:S00]  /*d150*/  NOP ;  /* 0x0000000000007918 */ /* 0x000fc00000000000 */
[----:B------:R-:W-:-:S00]  /*d160*/  NOP ;  /* 0x0000000000007918 */ /* 0x000fc00000000000 */
[----:B------:R-:W-:-:S00]  /*d170*/  NOP ;  /* 0x0000000000007918 */ /* 0x000fc00000000000 */
.L_x_27:


//--------------------- .nv.global.init           --------------------------
	.section	.nv.global.init,"aw",@progbits
.nv.global.init:
	.type		_$_str,@object
	.size		_$_str,(.L_3 - _$_str)
_$_str:
        /*0000*/ 	.byte	0x5f, 0x5f, 0x43, 0x55, 0x44, 0x41, 0x5f, 0x46, 0x54, 0x5a, 0x00
.L_3:


//--------------------- .nv.shared.attn_fwd       --------------------------
	.section	.nv.shared.attn_fwd,"aw",@nobits
	.sectionflags	@""
	.align	16
	.zero		1024


//--------------------- .nv.shared.reserved.0     --------------------------
	.section	.nv.shared.reserved.0,"aw",@nobits
	.align	8
	.weak		__nv_reservedSMEM_offset_0_alias
	.size		__nv_reservedSMEM_offset_0_alias, 0, 64
	.other		__nv_reservedSMEM_offset_0_alias,@"STO_CUDA_RESERVED_SHARED STV_DEFAULT"
__nv_reservedSMEM_offset_0_alias:
	.zero		0
.nv.shared.reserved.0:
	.zero		64
	.weak		__nv_reservedSMEM_allocation_phase
	.type		__nv_reservedSMEM_allocation_phase,@object
	.size		__nv_reservedSMEM_allocation_phase,(.L_0 - __nv_reservedSMEM_allocation_phase)
__nv_reservedSMEM_allocation_phase:
	.zero		1
.L_0:
	.zero		7
	.weak		__nv_reservedSMEM_devtool_atexit_pc
	.type		__nv_reservedSMEM_devtool_atexit_pc,@object
	.size		__nv_reservedSMEM_devtool_atexit_pc,(__nv_reservedSMEM_allocation_mask - __nv_reservedSMEM_devtool_atexit_pc)
__nv_reservedSMEM_devtool_atexit_pc:
	.zero		8
	.weak		__nv_reservedSMEM_allocation_mask
	.type		__nv_reservedSMEM_allocation_mask,@object
	.size		__nv_reservedSMEM_allocation_mask,(.L_2 - __nv_reservedSMEM_allocation_mask)
__nv_reservedSMEM_allocation_mask:
	.zero		4
.L_2:


//--------------------- .nv.constant0.attn_fwd    --------------------------
	.section	.nv.constant0.attn_fwd,"a",@progbits
	.sectionflags	@""
	.align	4
.nv.constant0.attn_fwd:
	.zero		1032


//--------------------- SYMBOLS --------------------------

	.type		.nv.reservedSmem.offset0,@object
	.size		.nv.reservedSmem.offset0,0x4
	.type		.nv.reservedSmem.cap,@object
	.size		.nv.reservedSmem.cap,0x4
